//
// Generated by NVIDIA NVVM Compiler
//
// Compiler Build ID: CL-36424714
// Cuda compilation tools, release 13.0, V13.0.88
// Based on NVVM 20.0.0
//

.version 9.0
.target sm_100
.address_size 64

	// .globl	_Z14bit_shift_testv
.extern .func  (.param .b32 func_retval0) vprintf
(
	.param .b64 vprintf_param_0,
	.param .b64 vprintf_param_1
)
;
.global .align 1 .b8 $str[25] = {40, 37, 108, 108, 117, 32, 60, 60, 32, 37, 100, 41, 32, 45, 32, 49, 32, 61, 32, 37, 108, 108, 117, 10};
.global .align 1 .b8 $str$1[19] = {37, 108, 108, 117, 32, 62, 62, 32, 37, 100, 32, 61, 32, 37, 108, 108, 117, 10};

.visible .entry _Z14bit_shift_testv()
{
	.local .align 8 .b8 	__local_depot0[24];
	.reg .b64 	%SP;
	.reg .b64 	%SPL;
	.reg .pred 	%p<2>;
	.reg .b32 	%r<216>;
	.reg .b64 	%rd<93>;

	mov.u64 	%SPL, __local_depot0;
	cvta.local.u64 	%SP, %SPL;
	add.u64 	%rd5, %SP, 0;
	add.u64 	%rd1, %SPL, 0;
	mov.b32 	%r215, 0;
	mov.b64 	%rd92, 3;
	mov.u64 	%rd10, $str;
$L__BB0_1:
	cvt.u32.u64 	%r5, %rd92;
	add.s32 	%r6, %r5, -3;
	mov.b64 	%rd6, -1;
	shl.b64 	%rd7, %rd6, %r6;
	not.b64 	%rd8, %rd7;
	mov.b64 	%rd9, 1;
	st.local.u64 	[%rd1], %rd9;
	st.local.u32 	[%rd1+8], %r215;
	st.local.u64 	[%rd1+16], %rd8;
	cvta.global.u64 	%rd11, %rd10;
	{ // callseq 0, 0
	.param .b64 param0;
	st.param.b64 	[param0], %rd11;
	.param .b64 param1;
	st.param.b64 	[param1], %rd5;
	.param .b32 retval0;
	call.uni (retval0), 
	vprintf, 
	(
	param0, 
	param1
	);
	ld.param.b32 	%r7, [retval0];
	} // callseq 0
	add.s32 	%r2, %r215, 1;
	setp.eq.s32 	%p1, %r2, 65;
	@%p1 bra 	$L__BB0_3;
	add.s32 	%r10, %r5, -2;
	mov.b64 	%rd13, -1;
	shl.b64 	%rd14, %rd13, %r10;
	not.b64 	%rd15, %rd14;
	mov.b64 	%rd16, 1;
	st.local.u64 	[%rd1], %rd16;
	st.local.u32 	[%rd1+8], %r2;
	st.local.u64 	[%rd1+16], %rd15;
	cvta.global.u64 	%rd18, %rd10;
	{ // callseq 1, 0
	.param .b64 param0;
	st.param.b64 	[param0], %rd18;
	.param .b64 param1;
	st.param.b64 	[param1], %rd5;
	.param .b32 retval0;
	call.uni (retval0), 
	vprintf, 
	(
	param0, 
	param1
	);
	ld.param.b32 	%r11, [retval0];
	} // callseq 1
	add.s32 	%r13, %r5, -1;
	shl.b64 	%rd20, %rd13, %r13;
	not.b64 	%rd21, %rd20;
	st.local.u64 	[%rd1], %rd16;
	add.s32 	%r14, %r2, 1;
	st.local.u32 	[%rd1+8], %r14;
	st.local.u64 	[%rd1+16], %rd21;
	{ // callseq 2, 0
	.param .b64 param0;
	st.param.b64 	[param0], %rd18;
	.param .b64 param1;
	st.param.b64 	[param1], %rd5;
	.param .b32 retval0;
	call.uni (retval0), 
	vprintf, 
	(
	param0, 
	param1
	);
	ld.param.b32 	%r15, [retval0];
	} // callseq 2
	shl.b64 	%rd22, %rd13, %r5;
	not.b64 	%rd23, %rd22;
	st.local.u64 	[%rd1], %rd16;
	add.s32 	%r17, %r2, 2;
	st.local.u32 	[%rd1+8], %r17;
	st.local.u64 	[%rd1+16], %rd23;
	{ // callseq 3, 0
	.param .b64 param0;
	st.param.b64 	[param0], %rd18;
	.param .b64 param1;
	st.param.b64 	[param1], %rd5;
	.param .b32 retval0;
	call.uni (retval0), 
	vprintf, 
	(
	param0, 
	param1
	);
	ld.param.b32 	%r18, [retval0];
	} // callseq 3
	add.s64 	%rd92, %rd92, 4;
	add.s32 	%r215, %r2, 3;
	bra.uni 	$L__BB0_1;
$L__BB0_3:
	add.u64 	%rd24, %SP, 0;
	add.u64 	%rd25, %SPL, 0;
	mov.b64 	%rd26, -1;
	st.local.u64 	[%rd25], %rd26;
	mov.b32 	%r20, 0;
	st.local.u32 	[%rd25+8], %r20;
	st.local.u64 	[%rd25+16], %rd26;
	mov.u64 	%rd27, $str$1;
	cvta.global.u64 	%rd28, %rd27;
	{ // callseq 4, 0
	.param .b64 param0;
	st.param.b64 	[param0], %rd28;
	.param .b64 param1;
	st.param.b64 	[param1], %rd24;
	.param .b32 retval0;
	call.uni (retval0), 
	vprintf, 
	(
	param0, 
	param1
	);
	ld.param.b32 	%r21, [retval0];
	} // callseq 4
	st.local.u64 	[%rd25], %rd26;
	mov.b32 	%r23, 1;
	st.local.u32 	[%rd25+8], %r23;
	mov.b64 	%rd29, 9223372036854775807;
	st.local.u64 	[%rd25+16], %rd29;
	{ // callseq 5, 0
	.param .b64 param0;
	st.param.b64 	[param0], %rd28;
	.param .b64 param1;
	st.param.b64 	[param1], %rd24;
	.param .b32 retval0;
	call.uni (retval0), 
	vprintf, 
	(
	param0, 
	param1
	);
	ld.param.b32 	%r24, [retval0];
	} // callseq 5
	st.local.u64 	[%rd25], %rd26;
	mov.b32 	%r26, 2;
	st.local.u32 	[%rd25+8], %r26;
	mov.b64 	%rd30, 4611686018427387903;
	st.local.u64 	[%rd25+16], %rd30;
	{ // callseq 6, 0
	.param .b64 param0;
	st.param.b64 	[param0], %rd28;
	.param .b64 param1;
	st.param.b64 	[param1], %rd24;
	.param .b32 retval0;
	call.uni (retval0), 
	vprintf, 
	(
	param0, 
	param1
	);
	ld.param.b32 	%r27, [retval0];
	} // callseq 6
	st.local.u64 	[%rd25], %rd26;
	mov.b32 	%r29, 3;
	st.local.u32 	[%rd25+8], %r29;
	mov.b64 	%rd31, 2305843009213693951;
	st.local.u64 	[%rd25+16], %rd31;
	{ // callseq 7, 0
	.param .b64 param0;
	st.param.b64 	[param0], %rd28;
	.param .b64 param1;
	st.param.b64 	[param1], %rd24;
	.param .b32 retval0;
	call.uni (retval0), 
	vprintf, 
	(
	param0, 
	param1
	);
	ld.param.b32 	%r30, [retval0];
	} // callseq 7
	st.local.u64 	[%rd25], %rd26;
	mov.b32 	%r32, 4;
	st.local.u32 	[%rd25+8], %r32;
	mov.b64 	%rd32, 1152921504606846975;
	st.local.u64 	[%rd25+16], %rd32;
	{ // callseq 8, 0
	.param .b64 param0;
	st.param.b64 	[param0], %rd28;
	.param .b64 param1;
	st.param.b64 	[param1], %rd24;
	.param .b32 retval0;
	call.uni (retval0), 
	vprintf, 
	(
	param0, 
	param1
	);
	ld.param.b32 	%r33, [retval0];
	} // callseq 8
	st.local.u64 	[%rd25], %rd26;
	mov.b32 	%r35, 5;
	st.local.u32 	[%rd25+8], %r35;
	mov.b64 	%rd33, 576460752303423487;
	st.local.u64 	[%rd25+16], %rd33;
	{ // callseq 9, 0
	.param .b64 param0;
	st.param.b64 	[param0], %rd28;
	.param .b64 param1;
	st.param.b64 	[param1], %rd24;
	.param .b32 retval0;
	call.uni (retval0), 
	vprintf, 
	(
	param0, 
	param1
	);
	ld.param.b32 	%r36, [retval0];
	} // callseq 9
	st.local.u64 	[%rd25], %rd26;
	mov.b32 	%r38, 6;
	st.local.u32 	[%rd25+8], %r38;
	mov.b64 	%rd34, 288230376151711743;
	st.local.u64 	[%rd25+16], %rd34;
	{ // callseq 10, 0
	.param .b64 param0;
	st.param.b64 	[param0], %rd28;
	.param .b64 param1;
	st.param.b64 	[param1], %rd24;
	.param .b32 retval0;
	call.uni (retval0), 
	vprintf, 
	(
	param0, 
	param1
	);
	ld.param.b32 	%r39, [retval0];
	} // callseq 10
	st.local.u64 	[%rd25], %rd26;
	mov.b32 	%r41, 7;
	st.local.u32 	[%rd25+8], %r41;
	mov.b64 	%rd35, 144115188075855871;
	st.local.u64 	[%rd25+16], %rd35;
	{ // callseq 11, 0
	.param .b64 param0;
	st.param.b64 	[param0], %rd28;
	.param .b64 param1;
	st.param.b64 	[param1], %rd24;
	.param .b32 retval0;
	call.uni (retval0), 
	vprintf, 
	(
	param0, 
	param1
	);
	ld.param.b32 	%r42, [retval0];
	} // callseq 11
	st.local.u64 	[%rd25], %rd26;
	mov.b32 	%r44, 8;
	st.local.u32 	[%rd25+8], %r44;
	mov.b64 	%rd36, 72057594037927935;
	st.local.u64 	[%rd25+16], %rd36;
	{ // callseq 12, 0
	.param .b64 param0;
	st.param.b64 	[param0], %rd28;
	.param .b64 param1;
	st.param.b64 	[param1], %rd24;
	.param .b32 retval0;
	call.uni (retval0), 
	vprintf, 
	(
	param0, 
	param1
	);
	ld.param.b32 	%r45, [retval0];
	} // callseq 12
	st.local.u64 	[%rd25], %rd26;
	mov.b32 	%r47, 9;
	st.local.u32 	[%rd25+8], %r47;
	mov.b64 	%rd37, 36028797018963967;
	st.local.u64 	[%rd25+16], %rd37;
	{ // callseq 13, 0
	.param .b64 param0;
	st.param.b64 	[param0], %rd28;
	.param .b64 param1;
	st.param.b64 	[param1], %rd24;
	.param .b32 retval0;
	call.uni (retval0), 
	vprintf, 
	(
	param0, 
	param1
	);
	ld.param.b32 	%r48, [retval0];
	} // callseq 13
	st.local.u64 	[%rd25], %rd26;
	mov.b32 	%r50, 10;
	st.local.u32 	[%rd25+8], %r50;
	mov.b64 	%rd38, 18014398509481983;
	st.local.u64 	[%rd25+16], %rd38;
	{ // callseq 14, 0
	.param .b64 param0;
	st.param.b64 	[param0], %rd28;
	.param .b64 param1;
	st.param.b64 	[param1], %rd24;
	.param .b32 retval0;
	call.uni (retval0), 
	vprintf, 
	(
	param0, 
	param1
	);
	ld.param.b32 	%r51, [retval0];
	} // callseq 14
	st.local.u64 	[%rd25], %rd26;
	mov.b32 	%r53, 11;
	st.local.u32 	[%rd25+8], %r53;
	mov.b64 	%rd39, 9007199254740991;
	st.local.u64 	[%rd25+16], %rd39;
	{ // callseq 15, 0
	.param .b64 param0;
	st.param.b64 	[param0], %rd28;
	.param .b64 param1;
	st.param.b64 	[param1], %rd24;
	.param .b32 retval0;
	call.uni (retval0), 
	vprintf, 
	(
	param0, 
	param1
	);
	ld.param.b32 	%r54, [retval0];
	} // callseq 15
	st.local.u64 	[%rd25], %rd26;
	mov.b32 	%r56, 12;
	st.local.u32 	[%rd25+8], %r56;
	mov.b64 	%rd40, 4503599627370495;
	st.local.u64 	[%rd25+16], %rd40;
	{ // callseq 16, 0
	.param .b64 param0;
	st.param.b64 	[param0], %rd28;
	.param .b64 param1;
	st.param.b64 	[param1], %rd24;
	.param .b32 retval0;
	call.uni (retval0), 
	vprintf, 
	(
	param0, 
	param1
	);
	ld.param.b32 	%r57, [retval0];
	} // callseq 16
	st.local.u64 	[%rd25], %rd26;
	mov.b32 	%r59, 13;
	st.local.u32 	[%rd25+8], %r59;
	mov.b64 	%rd41, 2251799813685247;
	st.local.u64 	[%rd25+16], %rd41;
	{ // callseq 17, 0
	.param .b64 param0;
	st.param.b64 	[param0], %rd28;
	.param .b64 param1;
	st.param.b64 	[param1], %rd24;
	.param .b32 retval0;
	call.uni (retval0), 
	vprintf, 
	(
	param0, 
	param1
	);
	ld.param.b32 	%r60, [retval0];
	} // callseq 17
	st.local.u64 	[%rd25], %rd26;
	mov.b32 	%r62, 14;
	st.local.u32 	[%rd25+8], %r62;
	mov.b64 	%rd42, 1125899906842623;
	st.local.u64 	[%rd25+16], %rd42;
	{ // callseq 18, 0
	.param .b64 param0;
	st.param.b64 	[param0], %rd28;
	.param .b64 param1;
	st.param.b64 	[param1], %rd24;
	.param .b32 retval0;
	call.uni (retval0), 
	vprintf, 
	(
	param0, 
	param1
	);
	ld.param.b32 	%r63, [retval0];
	} // callseq 18
	st.local.u64 	[%rd25], %rd26;
	mov.b32 	%r65, 15;
	st.local.u32 	[%rd25+8], %r65;
	mov.b64 	%rd43, 562949953421311;
	st.local.u64 	[%rd25+16], %rd43;
	{ // callseq 19, 0
	.param .b64 param0;
	st.param.b64 	[param0], %rd28;
	.param .b64 param1;
	st.param.b64 	[param1], %rd24;
	.param .b32 retval0;
	call.uni (retval0), 
	vprintf, 
	(
	param0, 
	param1
	);
	ld.param.b32 	%r66, [retval0];
	} // callseq 19
	st.local.u64 	[%rd25], %rd26;
	mov.b32 	%r68, 16;
	st.local.u32 	[%rd25+8], %r68;
	mov.b64 	%rd44, 281474976710655;
	st.local.u64 	[%rd25+16], %rd44;
	{ // callseq 20, 0
	.param .b64 param0;
	st.param.b64 	[param0], %rd28;
	.param .b64 param1;
	st.param.b64 	[param1], %rd24;
	.param .b32 retval0;
	call.uni (retval0), 
	vprintf, 
	(
	param0, 
	param1
	);
	ld.param.b32 	%r69, [retval0];
	} // callseq 20
	st.local.u64 	[%rd25], %rd26;
	mov.b32 	%r71, 17;
	st.local.u32 	[%rd25+8], %r71;
	mov.b64 	%rd45, 140737488355327;
	st.local.u64 	[%rd25+16], %rd45;
	{ // callseq 21, 0
	.param .b64 param0;
	st.param.b64 	[param0], %rd28;
	.param .b64 param1;
	st.param.b64 	[param1], %rd24;
	.param .b32 retval0;
	call.uni (retval0), 
	vprintf, 
	(
	param0, 
	param1
	);
	ld.param.b32 	%r72, [retval0];
	} // callseq 21
	st.local.u64 	[%rd25], %rd26;
	mov.b32 	%r74, 18;
	st.local.u32 	[%rd25+8], %r74;
	mov.b64 	%rd46, 70368744177663;
	st.local.u64 	[%rd25+16], %rd46;
	{ // callseq 22, 0
	.param .b64 param0;
	st.param.b64 	[param0], %rd28;
	.param .b64 param1;
	st.param.b64 	[param1], %rd24;
	.param .b32 retval0;
	call.uni (retval0), 
	vprintf, 
	(
	param0, 
	param1
	);
	ld.param.b32 	%r75, [retval0];
	} // callseq 22
	st.local.u64 	[%rd25], %rd26;
	mov.b32 	%r77, 19;
	st.local.u32 	[%rd25+8], %r77;
	mov.b64 	%rd47, 35184372088831;
	st.local.u64 	[%rd25+16], %rd47;
	{ // callseq 23, 0
	.param .b64 param0;
	st.param.b64 	[param0], %rd28;
	.param .b64 param1;
	st.param.b64 	[param1], %rd24;
	.param .b32 retval0;
	call.uni (retval0), 
	vprintf, 
	(
	param0, 
	param1
	);
	ld.param.b32 	%r78, [retval0];
	} // callseq 23
	st.local.u64 	[%rd25], %rd26;
	mov.b32 	%r80, 20;
	st.local.u32 	[%rd25+8], %r80;
	mov.b64 	%rd48, 17592186044415;
	st.local.u64 	[%rd25+16], %rd48;
	{ // callseq 24, 0
	.param .b64 param0;
	st.param.b64 	[param0], %rd28;
	.param .b64 param1;
	st.param.b64 	[param1], %rd24;
	.param .b32 retval0;
	call.uni (retval0), 
	vprintf, 
	(
	param0, 
	param1
	);
	ld.param.b32 	%r81, [retval0];
	} // callseq 24
	st.local.u64 	[%rd25], %rd26;
	mov.b32 	%r83, 21;
	st.local.u32 	[%rd25+8], %r83;
	mov.b64 	%rd49, 8796093022207;
	st.local.u64 	[%rd25+16], %rd49;
	{ // callseq 25, 0
	.param .b64 param0;
	st.param.b64 	[param0], %rd28;
	.param .b64 param1;
	st.param.b64 	[param1], %rd24;
	.param .b32 retval0;
	call.uni (retval0), 
	vprintf, 
	(
	param0, 
	param1
	);
	ld.param.b32 	%r84, [retval0];
	} // callseq 25
	st.local.u64 	[%rd25], %rd26;
	mov.b32 	%r86, 22;
	st.local.u32 	[%rd25+8], %r86;
	mov.b64 	%rd50, 4398046511103;
	st.local.u64 	[%rd25+16], %rd50;
	{ // callseq 26, 0
	.param .b64 param0;
	st.param.b64 	[param0], %rd28;
	.param .b64 param1;
	st.param.b64 	[param1], %rd24;
	.param .b32 retval0;
	call.uni (retval0), 
	vprintf, 
	(
	param0, 
	param1
	);
	ld.param.b32 	%r87, [retval0];
	} // callseq 26
	st.local.u64 	[%rd25], %rd26;
	mov.b32 	%r89, 23;
	st.local.u32 	[%rd25+8], %r89;
	mov.b64 	%rd51, 2199023255551;
	st.local.u64 	[%rd25+16], %rd51;
	{ // callseq 27, 0
	.param .b64 param0;
	st.param.b64 	[param0], %rd28;
	.param .b64 param1;
	st.param.b64 	[param1], %rd24;
	.param .b32 retval0;
	call.uni (retval0), 
	vprintf, 
	(
	param0, 
	param1
	);
	ld.param.b32 	%r90, [retval0];
	} // callseq 27
	st.local.u64 	[%rd25], %rd26;
	mov.b32 	%r92, 24;
	st.local.u32 	[%rd25+8], %r92;
	mov.b64 	%rd52, 1099511627775;
	st.local.u64 	[%rd25+16], %rd52;
	{ // callseq 28, 0
	.param .b64 param0;
	st.param.b64 	[param0], %rd28;
	.param .b64 param1;
	st.param.b64 	[param1], %rd24;
	.param .b32 retval0;
	call.uni (retval0), 
	vprintf, 
	(
	param0, 
	param1
	);
	ld.param.b32 	%r93, [retval0];
	} // callseq 28
	st.local.u64 	[%rd25], %rd26;
	mov.b32 	%r95, 25;
	st.local.u32 	[%rd25+8], %r95;
	mov.b64 	%rd53, 549755813887;
	st.local.u64 	[%rd25+16], %rd53;
	{ // callseq 29, 0
	.param .b64 param0;
	st.param.b64 	[param0], %rd28;
	.param .b64 param1;
	st.param.b64 	[param1], %rd24;
	.param .b32 retval0;
	call.uni (retval0), 
	vprintf, 
	(
	param0, 
	param1
	);
	ld.param.b32 	%r96, [retval0];
	} // callseq 29
	st.local.u64 	[%rd25], %rd26;
	mov.b32 	%r98, 26;
	st.local.u32 	[%rd25+8], %r98;
	mov.b64 	%rd54, 274877906943;
	st.local.u64 	[%rd25+16], %rd54;
	{ // callseq 30, 0
	.param .b64 param0;
	st.param.b64 	[param0], %rd28;
	.param .b64 param1;
	st.param.b64 	[param1], %rd24;
	.param .b32 retval0;
	call.uni (retval0), 
	vprintf, 
	(
	param0, 
	param1
	);
	ld.param.b32 	%r99, [retval0];
	} // callseq 30
	st.local.u64 	[%rd25], %rd26;
	mov.b32 	%r101, 27;
	st.local.u32 	[%rd25+8], %r101;
	mov.b64 	%rd55, 137438953471;
	st.local.u64 	[%rd25+16], %rd55;
	{ // callseq 31, 0
	.param .b64 param0;
	st.param.b64 	[param0], %rd28;
	.param .b64 param1;
	st.param.b64 	[param1], %rd24;
	.param .b32 retval0;
	call.uni (retval0), 
	vprintf, 
	(
	param0, 
	param1
	);
	ld.param.b32 	%r102, [retval0];
	} // callseq 31
	st.local.u64 	[%rd25], %rd26;
	mov.b32 	%r104, 28;
	st.local.u32 	[%rd25+8], %r104;
	mov.b64 	%rd56, 68719476735;
	st.local.u64 	[%rd25+16], %rd56;
	{ // callseq 32, 0
	.param .b64 param0;
	st.param.b64 	[param0], %rd28;
	.param .b64 param1;
	st.param.b64 	[param1], %rd24;
	.param .b32 retval0;
	call.uni (retval0), 
	vprintf, 
	(
	param0, 
	param1
	);
	ld.param.b32 	%r105, [retval0];
	} // callseq 32
	st.local.u64 	[%rd25], %rd26;
	mov.b32 	%r107, 29;
	st.local.u32 	[%rd25+8], %r107;
	mov.b64 	%rd57, 34359738367;
	st.local.u64 	[%rd25+16], %rd57;
	{ // callseq 33, 0
	.param .b64 param0;
	st.param.b64 	[param0], %rd28;
	.param .b64 param1;
	st.param.b64 	[param1], %rd24;
	.param .b32 retval0;
	call.uni (retval0), 
	vprintf, 
	(
	param0, 
	param1
	);
	ld.param.b32 	%r108, [retval0];
	} // callseq 33
	st.local.u64 	[%rd25], %rd26;
	mov.b32 	%r110, 30;
	st.local.u32 	[%rd25+8], %r110;
	mov.b64 	%rd58, 17179869183;
	st.local.u64 	[%rd25+16], %rd58;
	{ // callseq 34, 0
	.param .b64 param0;
	st.param.b64 	[param0], %rd28;
	.param .b64 param1;
	st.param.b64 	[param1], %rd24;
	.param .b32 retval0;
	call.uni (retval0), 
	vprintf, 
	(
	param0, 
	param1
	);
	ld.param.b32 	%r111, [retval0];
	} // callseq 34
	st.local.u64 	[%rd25], %rd26;
	mov.b32 	%r113, 31;
	st.local.u32 	[%rd25+8], %r113;
	mov.b64 	%rd59, 8589934591;
	st.local.u64 	[%rd25+16], %rd59;
	{ // callseq 35, 0
	.param .b64 param0;
	st.param.b64 	[param0], %rd28;
	.param .b64 param1;
	st.param.b64 	[param1], %rd24;
	.param .b32 retval0;
	call.uni (retval0), 
	vprintf, 
	(
	param0, 
	param1
	);
	ld.param.b32 	%r114, [retval0];
	} // callseq 35
	st.local.u64 	[%rd25], %rd26;
	mov.b32 	%r116, 32;
	st.local.u32 	[%rd25+8], %r116;
	mov.b64 	%rd60, 4294967295;
	st.local.u64 	[%rd25+16], %rd60;
	{ // callseq 36, 0
	.param .b64 param0;
	st.param.b64 	[param0], %rd28;
	.param .b64 param1;
	st.param.b64 	[param1], %rd24;
	.param .b32 retval0;
	call.uni (retval0), 
	vprintf, 
	(
	param0, 
	param1
	);
	ld.param.b32 	%r117, [retval0];
	} // callseq 36
	st.local.u64 	[%rd25], %rd26;
	mov.b32 	%r119, 33;
	st.local.u32 	[%rd25+8], %r119;
	mov.b64 	%rd61, 2147483647;
	st.local.u64 	[%rd25+16], %rd61;
	{ // callseq 37, 0
	.param .b64 param0;
	st.param.b64 	[param0], %rd28;
	.param .b64 param1;
	st.param.b64 	[param1], %rd24;
	.param .b32 retval0;
	call.uni (retval0), 
	vprintf, 
	(
	param0, 
	param1
	);
	ld.param.b32 	%r120, [retval0];
	} // callseq 37
	st.local.u64 	[%rd25], %rd26;
	mov.b32 	%r122, 34;
	st.local.u32 	[%rd25+8], %r122;
	mov.b64 	%rd62, 1073741823;
	st.local.u64 	[%rd25+16], %rd62;
	{ // callseq 38, 0
	.param .b64 param0;
	st.param.b64 	[param0], %rd28;
	.param .b64 param1;
	st.param.b64 	[param1], %rd24;
	.param .b32 retval0;
	call.uni (retval0), 
	vprintf, 
	(
	param0, 
	param1
	);
	ld.param.b32 	%r123, [retval0];
	} // callseq 38
	st.local.u64 	[%rd25], %rd26;
	mov.b32 	%r125, 35;
	st.local.u32 	[%rd25+8], %r125;
	mov.b64 	%rd63, 536870911;
	st.local.u64 	[%rd25+16], %rd63;
	{ // callseq 39, 0
	.param .b64 param0;
	st.param.b64 	[param0], %rd28;
	.param .b64 param1;
	st.param.b64 	[param1], %rd24;
	.param .b32 retval0;
	call.uni (retval0), 
	vprintf, 
	(
	param0, 
	param1
	);
	ld.param.b32 	%r126, [retval0];
	} // callseq 39
	st.local.u64 	[%rd25], %rd26;
	mov.b32 	%r128, 36;
	st.local.u32 	[%rd25+8], %r128;
	mov.b64 	%rd64, 268435455;
	st.local.u64 	[%rd25+16], %rd64;
	{ // callseq 40, 0
	.param .b64 param0;
	st.param.b64 	[param0], %rd28;
	.param .b64 param1;
	st.param.b64 	[param1], %rd24;
	.param .b32 retval0;
	call.uni (retval0), 
	vprintf, 
	(
	param0, 
	param1
	);
	ld.param.b32 	%r129, [retval0];
	} // callseq 40
	st.local.u64 	[%rd25], %rd26;
	mov.b32 	%r131, 37;
	st.local.u32 	[%rd25+8], %r131;
	mov.b64 	%rd65, 134217727;
	st.local.u64 	[%rd25+16], %rd65;
	{ // callseq 41, 0
	.param .b64 param0;
	st.param.b64 	[param0], %rd28;
	.param .b64 param1;
	st.param.b64 	[param1], %rd24;
	.param .b32 retval0;
	call.uni (retval0), 
	vprintf, 
	(
	param0, 
	param1
	);
	ld.param.b32 	%r132, [retval0];
	} // callseq 41
	st.local.u64 	[%rd25], %rd26;
	mov.b32 	%r134, 38;
	st.local.u32 	[%rd25+8], %r134;
	mov.b64 	%rd66, 67108863;
	st.local.u64 	[%rd25+16], %rd66;
	{ // callseq 42, 0
	.param .b64 param0;
	st.param.b64 	[param0], %rd28;
	.param .b64 param1;
	st.param.b64 	[param1], %rd24;
	.param .b32 retval0;
	call.uni (retval0), 
	vprintf, 
	(
	param0, 
	param1
	);
	ld.param.b32 	%r135, [retval0];
	} // callseq 42
	st.local.u64 	[%rd25], %rd26;
	mov.b32 	%r137, 39;
	st.local.u32 	[%rd25+8], %r137;
	mov.b64 	%rd67, 33554431;
	st.local.u64 	[%rd25+16], %rd67;
	{ // callseq 43, 0
	.param .b64 param0;
	st.param.b64 	[param0], %rd28;
	.param .b64 param1;
	st.param.b64 	[param1], %rd24;
	.param .b32 retval0;
	call.uni (retval0), 
	vprintf, 
	(
	param0, 
	param1
	);
	ld.param.b32 	%r138, [retval0];
	} // callseq 43
	st.local.u64 	[%rd25], %rd26;
	mov.b32 	%r140, 40;
	st.local.u32 	[%rd25+8], %r140;
	mov.b64 	%rd68, 16777215;
	st.local.u64 	[%rd25+16], %rd68;
	{ // callseq 44, 0
	.param .b64 param0;
	st.param.b64 	[param0], %rd28;
	.param .b64 param1;
	st.param.b64 	[param1], %rd24;
	.param .b32 retval0;
	call.uni (retval0), 
	vprintf, 
	(
	param0, 
	param1
	);
	ld.param.b32 	%r141, [retval0];
	} // callseq 44
	st.local.u64 	[%rd25], %rd26;
	mov.b32 	%r143, 41;
	st.local.u32 	[%rd25+8], %r143;
	mov.b64 	%rd69, 8388607;
	st.local.u64 	[%rd25+16], %rd69;
	{ // callseq 45, 0
	.param .b64 param0;
	st.param.b64 	[param0], %rd28;
	.param .b64 param1;
	st.param.b64 	[param1], %rd24;
	.param .b32 retval0;
	call.uni (retval0), 
	vprintf, 
	(
	param0, 
	param1
	);
	ld.param.b32 	%r144, [retval0];
	} // callseq 45
	st.local.u64 	[%rd25], %rd26;
	mov.b32 	%r146, 42;
	st.local.u32 	[%rd25+8], %r146;
	mov.b64 	%rd70, 4194303;
	st.local.u64 	[%rd25+16], %rd70;
	{ // callseq 46, 0
	.param .b64 param0;
	st.param.b64 	[param0], %rd28;
	.param .b64 param1;
	st.param.b64 	[param1], %rd24;
	.param .b32 retval0;
	call.uni (retval0), 
	vprintf, 
	(
	param0, 
	param1
	);
	ld.param.b32 	%r147, [retval0];
	} // callseq 46
	st.local.u64 	[%rd25], %rd26;
	mov.b32 	%r149, 43;
	st.local.u32 	[%rd25+8], %r149;
	mov.b64 	%rd71, 2097151;
	st.local.u64 	[%rd25+16], %rd71;
	{ // callseq 47, 0
	.param .b64 param0;
	st.param.b64 	[param0], %rd28;
	.param .b64 param1;
	st.param.b64 	[param1], %rd24;
	.param .b32 retval0;
	call.uni (retval0), 
	vprintf, 
	(
	param0, 
	param1
	);
	ld.param.b32 	%r150, [retval0];
	} // callseq 47
	st.local.u64 	[%rd25], %rd26;
	mov.b32 	%r152, 44;
	st.local.u32 	[%rd25+8], %r152;
	mov.b64 	%rd72, 1048575;
	st.local.u64 	[%rd25+16], %rd72;
	{ // callseq 48, 0
	.param .b64 param0;
	st.param.b64 	[param0], %rd28;
	.param .b64 param1;
	st.param.b64 	[param1], %rd24;
	.param .b32 retval0;
	call.uni (retval0), 
	vprintf, 
	(
	param0, 
	param1
	);
	ld.param.b32 	%r153, [retval0];
	} // callseq 48
	st.local.u64 	[%rd25], %rd26;
	mov.b32 	%r155, 45;
	st.local.u32 	[%rd25+8], %r155;
	mov.b64 	%rd73, 524287;
	st.local.u64 	[%rd25+16], %rd73;
	{ // callseq 49, 0
	.param .b64 param0;
	st.param.b64 	[param0], %rd28;
	.param .b64 param1;
	st.param.b64 	[param1], %rd24;
	.param .b32 retval0;
	call.uni (retval0), 
	vprintf, 
	(
	param0, 
	param1
	);
	ld.param.b32 	%r156, [retval0];
	} // callseq 49
	st.local.u64 	[%rd25], %rd26;
	mov.b32 	%r158, 46;
	st.local.u32 	[%rd25+8], %r158;
	mov.b64 	%rd74, 262143;
	st.local.u64 	[%rd25+16], %rd74;
	{ // callseq 50, 0
	.param .b64 param0;
	st.param.b64 	[param0], %rd28;
	.param .b64 param1;
	st.param.b64 	[param1], %rd24;
	.param .b32 retval0;
	call.uni (retval0), 
	vprintf, 
	(
	param0, 
	param1
	);
	ld.param.b32 	%r159, [retval0];
	} // callseq 50
	st.local.u64 	[%rd25], %rd26;
	mov.b32 	%r161, 47;
	st.local.u32 	[%rd25+8], %r161;
	mov.b64 	%rd75, 131071;
	st.local.u64 	[%rd25+16], %rd75;
	{ // callseq 51, 0
	.param .b64 param0;
	st.param.b64 	[param0], %rd28;
	.param .b64 param1;
	st.param.b64 	[param1], %rd24;
	.param .b32 retval0;
	call.uni (retval0), 
	vprintf, 
	(
	param0, 
	param1
	);
	ld.param.b32 	%r162, [retval0];
	} // callseq 51
	st.local.u64 	[%rd25], %rd26;
	mov.b32 	%r164, 48;
	st.local.u32 	[%rd25+8], %r164;
	mov.b64 	%rd76, 65535;
	st.local.u64 	[%rd25+16], %rd76;
	{ // callseq 52, 0
	.param .b64 param0;
	st.param.b64 	[param0], %rd28;
	.param .b64 param1;
	st.param.b64 	[param1], %rd24;
	.param .b32 retval0;
	call.uni (retval0), 
	vprintf, 
	(
	param0, 
	param1
	);
	ld.param.b32 	%r165, [retval0];
	} // callseq 52
	st.local.u64 	[%rd25], %rd26;
	mov.b32 	%r167, 49;
	st.local.u32 	[%rd25+8], %r167;
	mov.b64 	%rd77, 32767;
	st.local.u64 	[%rd25+16], %rd77;
	{ // callseq 53, 0
	.param .b64 param0;
	st.param.b64 	[param0], %rd28;
	.param .b64 param1;
	st.param.b64 	[param1], %rd24;
	.param .b32 retval0;
	call.uni (retval0), 
	vprintf, 
	(
	param0, 
	param1
	);
	ld.param.b32 	%r168, [retval0];
	} // callseq 53
	st.local.u64 	[%rd25], %rd26;
	mov.b32 	%r170, 50;
	st.local.u32 	[%rd25+8], %r170;
	mov.b64 	%rd78, 16383;
	st.local.u64 	[%rd25+16], %rd78;
	{ // callseq 54, 0
	.param .b64 param0;
	st.param.b64 	[param0], %rd28;
	.param .b64 param1;
	st.param.b64 	[param1], %rd24;
	.param .b32 retval0;
	call.uni (retval0), 
	vprintf, 
	(
	param0, 
	param1
	);
	ld.param.b32 	%r171, [retval0];
	} // callseq 54
	st.local.u64 	[%rd25], %rd26;
	mov.b32 	%r173, 51;
	st.local.u32 	[%rd25+8], %r173;
	mov.b64 	%rd79, 8191;
	st.local.u64 	[%rd25+16], %rd79;
	{ // callseq 55, 0
	.param .b64 param0;
	st.param.b64 	[param0], %rd28;
	.param .b64 param1;
	st.param.b64 	[param1], %rd24;
	.param .b32 retval0;
	call.uni (retval0), 
	vprintf, 
	(
	param0, 
	param1
	);
	ld.param.b32 	%r174, [retval0];
	} // callseq 55
	st.local.u64 	[%rd25], %rd26;
	mov.b32 	%r176, 52;
	st.local.u32 	[%rd25+8], %r176;
	mov.b64 	%rd80, 4095;
	st.local.u64 	[%rd25+16], %rd80;
	{ // callseq 56, 0
	.param .b64 param0;
	st.param.b64 	[param0], %rd28;
	.param .b64 param1;
	st.param.b64 	[param1], %rd24;
	.param .b32 retval0;
	call.uni (retval0), 
	vprintf, 
	(
	param0, 
	param1
	);
	ld.param.b32 	%r177, [retval0];
	} // callseq 56
	st.local.u64 	[%rd25], %rd26;
	mov.b32 	%r179, 53;
	st.local.u32 	[%rd25+8], %r179;
	mov.b64 	%rd81, 2047;
	st.local.u64 	[%rd25+16], %rd81;
	{ // callseq 57, 0
	.param .b64 param0;
	st.param.b64 	[param0], %rd28;
	.param .b64 param1;
	st.param.b64 	[param1], %rd24;
	.param .b32 retval0;
	call.uni (retval0), 
	vprintf, 
	(
	param0, 
	param1
	);
	ld.param.b32 	%r180, [retval0];
	} // callseq 57
	st.local.u64 	[%rd25], %rd26;
	mov.b32 	%r182, 54;
	st.local.u32 	[%rd25+8], %r182;
	mov.b64 	%rd82, 1023;
	st.local.u64 	[%rd25+16], %rd82;
	{ // callseq 58, 0
	.param .b64 param0;
	st.param.b64 	[param0], %rd28;
	.param .b64 param1;
	st.param.b64 	[param1], %rd24;
	.param .b32 retval0;
	call.uni (retval0), 
	vprintf, 
	(
	param0, 
	param1
	);
	ld.param.b32 	%r183, [retval0];
	} // callseq 58
	st.local.u64 	[%rd25], %rd26;
	mov.b32 	%r185, 55;
	st.local.u32 	[%rd25+8], %r185;
	mov.b64 	%rd83, 511;
	st.local.u64 	[%rd25+16], %rd83;
	{ // callseq 59, 0
	.param .b64 param0;
	st.param.b64 	[param0], %rd28;
	.param .b64 param1;
	st.param.b64 	[param1], %rd24;
	.param .b32 retval0;
	call.uni (retval0), 
	vprintf, 
	(
	param0, 
	param1
	);
	ld.param.b32 	%r186, [retval0];
	} // callseq 59
	st.local.u64 	[%rd25], %rd26;
	mov.b32 	%r188, 56;
	st.local.u32 	[%rd25+8], %r188;
	mov.b64 	%rd84, 255;
	st.local.u64 	[%rd25+16], %rd84;
	{ // callseq 60, 0
	.param .b64 param0;
	st.param.b64 	[param0], %rd28;
	.param .b64 param1;
	st.param.b64 	[param1], %rd24;
	.param .b32 retval0;
	call.uni (retval0), 
	vprintf, 
	(
	param0, 
	param1
	);
	ld.param.b32 	%r189, [retval0];
	} // callseq 60
	st.local.u64 	[%rd25], %rd26;
	mov.b32 	%r191, 57;
	st.local.u32 	[%rd25+8], %r191;
	mov.b64 	%rd85, 127;
	st.local.u64 	[%rd25+16], %rd85;
	{ // callseq 61, 0
	.param .b64 param0;
	st.param.b64 	[param0], %rd28;
	.param .b64 param1;
	st.param.b64 	[param1], %rd24;
	.param .b32 retval0;
	call.uni (retval0), 
	vprintf, 
	(
	param0, 
	param1
	);
	ld.param.b32 	%r192, [retval0];
	} // callseq 61
	st.local.u64 	[%rd25], %rd26;
	mov.b32 	%r194, 58;
	st.local.u32 	[%rd25+8], %r194;
	mov.b64 	%rd86, 63;
	st.local.u64 	[%rd25+16], %rd86;
	{ // callseq 62, 0
	.param .b64 param0;
	st.param.b64 	[param0], %rd28;
	.param .b64 param1;
	st.param.b64 	[param1], %rd24;
	.param .b32 retval0;
	call.uni (retval0), 
	vprintf, 
	(
	param0, 
	param1
	);
	ld.param.b32 	%r195, [retval0];
	} // callseq 62
	st.local.u64 	[%rd25], %rd26;
	mov.b32 	%r197, 59;
	st.local.u32 	[%rd25+8], %r197;
	mov.b64 	%rd87, 31;
	st.local.u64 	[%rd25+16], %rd87;
	{ // callseq 63, 0
	.param .b64 param0;
	st.param.b64 	[param0], %rd28;
	.param .b64 param1;
	st.param.b64 	[param1], %rd24;
	.param .b32 retval0;
	call.uni (retval0), 
	vprintf, 
	(
	param0, 
	param1
	);
	ld.param.b32 	%r198, [retval0];
	} // callseq 63
	st.local.u64 	[%rd25], %rd26;
	mov.b32 	%r200, 60;
	st.local.u32 	[%rd25+8], %r200;
	mov.b64 	%rd88, 15;
	st.local.u64 	[%rd25+16], %rd88;
	{ // callseq 64, 0
	.param .b64 param0;
	st.param.b64 	[param0], %rd28;
	.param .b64 param1;
	st.param.b64 	[param1], %rd24;
	.param .b32 retval0;
	call.uni (retval0), 
	vprintf, 
	(
	param0, 
	param1
	);
	ld.param.b32 	%r201, [retval0];
	} // callseq 64
	st.local.u64 	[%rd25], %rd26;
	mov.b32 	%r203, 61;
	st.local.u32 	[%rd25+8], %r203;
	mov.b64 	%rd89, 7;
	st.local.u64 	[%rd25+16], %rd89;
	{ // callseq 65, 0
	.param .b64 param0;
	st.param.b64 	[param0], %rd28;
	.param .b64 param1;
	st.param.b64 	[param1], %rd24;
	.param .b32 retval0;
	call.uni (retval0), 
	vprintf, 
	(
	param0, 
	param1
	);
	ld.param.b32 	%r204, [retval0];
	} // callseq 65
	st.local.u64 	[%rd25], %rd26;
	mov.b32 	%r206, 62;
	st.local.u32 	[%rd25+8], %r206;
	mov.b64 	%rd90, 3;
	st.local.u64 	[%rd25+16], %rd90;
	{ // callseq 66, 0
	.param .b64 param0;
	st.param.b64 	[param0], %rd28;
	.param .b64 param1;
	st.param.b64 	[param1], %rd24;
	.param .b32 retval0;
	call.uni (retval0), 
	vprintf, 
	(
	param0, 
	param1
	);
	ld.param.b32 	%r207, [retval0];
	} // callseq 66
	st.local.u64 	[%rd25], %rd26;
	mov.b32 	%r209, 63;
	st.local.u32 	[%rd25+8], %r209;
	mov.b64 	%rd91, 1;
	st.local.u64 	[%rd25+16], %rd91;
	{ // callseq 67, 0
	.param .b64 param0;
	st.param.b64 	[param0], %rd28;
	.param .b64 param1;
	st.param.b64 	[param1], %rd24;
	.param .b32 retval0;
	call.uni (retval0), 
	vprintf, 
	(
	param0, 
	param1
	);
	ld.param.b32 	%r210, [retval0];
	} // callseq 67
	st.local.u64 	[%rd25], %rd26;
	mov.b32 	%r212, 64;
	st.local.u32 	[%rd25+8], %r212;
	{ // callseq 68, 0
	.param .b64 param0;
	st.param.b64 	[param0], %rd28;
	.param .b64 param1;
	st.param.b64 	[param1], %rd24;
	.param .b32 retval0;
	call.uni (retval0), 
	vprintf, 
	(
	param0, 
	param1
	);
	ld.param.b32 	%r213, [retval0];
	} // callseq 68
	ret;

}


// ===== COMPILED SASS (sm_100) =====

	.target	sm_100

	.elftype	@"ET_EXEC"


//--------------------- .note.nv.tkinfo           --------------------------
	.section	.note.nv.tkinfo,"",@"SHT_NOTE"
	.sectionflags	@"SHF_NOTE_NV_TKINFO"
	.tkinfo
        /*0018*/ 	.word	0x00000002
        /*0030*/ 	.string	""
        /*0030*/ 	.string	"ptxas"
        /*0030*/ 	.string	"Cuda compilation tools, release 13.0, V13.0.88"
        /*0030*/ 	.string	"Build cuda_13.0.r13.0/compiler.36424714_0"
        /*0030*/ 	.string	"-arch sm_100 -m 64 "



//--------------------- .note.nv.cuinfo           --------------------------
	.section	.note.nv.cuinfo,"",@"SHT_NOTE"
	.sectionflags	@"SHF_NOTE_NV_CUINFO"
        /*0018*/ 	.short	0x0002
        /*001a*/ 	.short	0x0064
        /*001c*/ 	.short	0x0082
	.zero		2


//--------------------- .nv.info                  --------------------------
	.section	.nv.info,"",@"SHT_CUDA_INFO"
	.align	4


	//----- nvinfo : EIATTR_REGCOUNT
	.align		4
        /*0000*/ 	.byte	0x04, 0x2f
        /*0002*/ 	.short	(.L_3 - .L_2)
	.align		4
.L_2:
        /*0004*/ 	.word	index@(_Z14bit_shift_testv)
        /*0008*/ 	.word	0x00000018


	//----- nvinfo : EIATTR_FRAME_SIZE
	.align		4
.L_3:
        /*000c*/ 	.byte	0x04, 0x11
        /*000e*/ 	.short	(.L_5 - .L_4)
	.align		4
.L_4:
        /*0010*/ 	.word	index@(_Z14bit_shift_testv)
        /*0014*/ 	.word	0x00000018


	//----- nvinfo : EIATTR_MIN_STACK_SIZE
	.align		4
.L_5:
        /*0018*/ 	.byte	0x04, 0x12
        /*001a*/ 	.short	(.L_7 - .L_6)
	.align		4
.L_6:
        /*001c*/ 	.word	index@(_Z14bit_shift_testv)
        /*0020*/ 	.word	0x00000018
.L_7:


//--------------------- .nv.compat                --------------------------
	.section	.nv.compat,"",@"SHT_CUDA_COMPAT_INFO"
	.align	4
        /*0000*/ 	.byte	0x02, 0x09, 0x00, 0x00, 0x02, 0x02, 0x01, 0x00, 0x02, 0x05, 0x05, 0x00, 0x03, 0x07, 0x01, 0x01
        /*0010*/ 	.byte	0x02, 0x03, 0x00, 0x00, 0x02, 0x06, 0x01, 0x00, 0x04, 0x0b, 0x08, 0x00, 0x09, 0x00, 0x00, 0x00
        /*0020*/ 	.byte	0x00, 0x00, 0x00, 0x00


//--------------------- .nv.info._Z14bit_shift_testv --------------------------
	.section	.nv.info._Z14bit_shift_testv,"",@"SHT_CUDA_INFO"
	.sectionflags	@""
	.align	4


	//----- nvinfo : EIATTR_CUDA_API_VERSION
	.align		4
        /*0000*/ 	.byte	0x04, 0x37
        /*0002*/ 	.short	(.L_9 - .L_8)
.L_8:
        /*0004*/ 	.word	0x00000082


	//----- nvinfo : EIATTR_SPARSE_MMA_MASK
	.align		4
.L_9:
        /*0008*/ 	.byte	0x03, 0x50
        /*000a*/ 	.short	0x0000


	//----- nvinfo : EIATTR_MAXREG_COUNT
	.align		4
        /*000c*/ 	.byte	0x03, 0x1b
        /*000e*/ 	.short	0x00ff


	//----- nvinfo : EIATTR_EXTERNS
	.align		4
        /*0010*/ 	.byte	0x04, 0x0f
        /*0012*/ 	.short	(.L_11 - .L_10)


	//   ....[0]....
	.align		4
.L_10:
        /*0014*/ 	.word	index@(vprintf)


	//----- nvinfo : EIATTR_MERCURY_ISA_VERSION
	.align		4
.L_11:
        /*0018*/ 	.byte	0x03, 0x5f
        /*001a*/ 	.short	0x0101


	//----- nvinfo : EIATTR_VRC_CTA_INIT_COUNT
	.align		4
        /*001c*/ 	.byte	0x02, 0x4a
	.zero		1
	.zero		1


	//----- nvinfo : EIATTR_SYSCALL_OFFSETS
	.align		4
        /*0020*/ 	.byte	0x04, 0x46
        /*0022*/ 	.short	(.L_13 - .L_12)


	//   ....[0]....
.L_12:
        /*0024*/ 	.word	0x000001c0


	//   ....[1]....
        /*0028*/ 	.word	0x00000320


	//   ....[2]....
        /*002c*/ 	.word	0x00000460


	//   ....[3]....
        /*0030*/ 	.word	0x00000590


	//   ....[4]....
        /*0034*/ 	.word	0x000006b0


	//   ....[5]....
        /*0038*/ 	.word	0x000007b0


	//   ....[6]....
        /*003c*/ 	.word	0x000008b0


	//   ....[7]....
        /*0040*/ 	.word	0x000009b0


	//   ....[8]....
        /*0044*/ 	.word	0x00000ab0


	//   ....[9]....
        /*0048*/ 	.word	0x00000bb0


	//   ....[10]....
        /*004c*/ 	.word	0x00000cb0


	//   ....[11]....
        /*0050*/ 	.word	0x00000db0


	//   ....[12]....
        /*0054*/ 	.word	0x00000eb0


	//   ....[13]....
        /*0058*/ 	.word	0x00000fb0


	//   ....[14]....
        /*005c*/ 	.word	0x000010b0


	//   ....[15]....
        /*0060*/ 	.word	0x000011b0


	//   ....[16]....
        /*0064*/ 	.word	0x000012b0


	//   ....[17]....
        /*0068*/ 	.word	0x000013b0


	//   ....[18]....
        /*006c*/ 	.word	0x000014b0


	//   ....[19]....
        /*0070*/ 	.word	0x000015b0


	//   ....[20]....
        /*0074*/ 	.word	0x000016b0


	//   ....[21]....
        /*0078*/ 	.word	0x000017b0


	//   ....[22]....
        /*007c*/ 	.word	0x000018b0


	//   ....[23]....
        /*0080*/ 	.word	0x000019b0


	//   ....[24]....
        /*0084*/ 	.word	0x00001ab0


	//   ....[25]....
        /*0088*/ 	.word	0x00001bb0


	//   ....[26]....
        /*008c*/ 	.word	0x00001cb0


	//   ....[27]....
        /*0090*/ 	.word	0x00001db0


	//   ....[28]....
        /*0094*/ 	.word	0x00001eb0


	//   ....[29]....
        /*0098*/ 	.word	0x00001fb0


	//   ....[30]....
        /*009c*/ 	.word	0x000020b0


	//   ....[31]....
        /*00a0*/ 	.word	0x000021b0


	//   ....[32]....
        /*00a4*/ 	.word	0x000022b0


	//   ....[33]....
        /*00a8*/ 	.word	0x000023b0


	//   ....[34]....
        /*00ac*/ 	.word	0x000024b0


	//   ....[35]....
        /*00b0*/ 	.word	0x000025b0


	//   ....[36]....
        /*00b4*/ 	.word	0x000026b0


	//   ....[37]....
        /*00b8*/ 	.word	0x000027b0


	//   ....[38]....
        /*00bc*/ 	.word	0x000028b0


	//   ....[39]....
        /*00c0*/ 	.word	0x000029b0


	//   ....[40]....
        /*00c4*/ 	.word	0x00002ab0


	//   ....[41]....
        /*00c8*/ 	.word	0x00002bb0


	//   ....[42]....
        /*00cc*/ 	.word	0x00002cb0


	//   ....[43]....
        /*00d0*/ 	.word	0x00002db0


	//   ....[44]....
        /*00d4*/ 	.word	0x00002eb0


	//   ....[45]....
        /*00d8*/ 	.word	0x00002fb0


	//   ....[46]....
        /*00dc*/ 	.word	0x000030b0


	//   ....[47]....
        /*00e0*/ 	.word	0x000031b0


	//   ....[48]....
        /*00e4*/ 	.word	0x000032b0


	//   ....[49]....
        /*00e8*/ 	.word	0x000033b0


	//   ....[50]....
        /*00ec*/ 	.word	0x000034b0


	//   ....[51]....
        /*00f0*/ 	.word	0x000035b0


	//   ....[52]....
        /*00f4*/ 	.word	0x000036b0


	//   ....[53]....
        /*00f8*/ 	.word	0x000037b0


	//   ....[54]....
        /*00fc*/ 	.word	0x000038b0


	//   ....[55]....
        /*0100*/ 	.word	0x000039b0


	//   ....[56]....
        /*0104*/ 	.word	0x00003ab0


	//   ....[57]....
        /*0108*/ 	.word	0x00003bb0


	//   ....[58]....
        /*010c*/ 	.word	0x00003cb0


	//   ....[59]....
        /*0110*/ 	.word	0x00003db0


	//   ....[60]....
        /*0114*/ 	.word	0x00003eb0


	//   ....[61]....
        /*0118*/ 	.word	0x00003fb0


	//   ....[62]....
        /*011c*/ 	.word	0x000040b0


	//   ....[63]....
        /*0120*/ 	.word	0x000041b0


	//   ....[64]....
        /*0124*/ 	.word	0x000042b0


	//   ....[65]....
        /*0128*/ 	.word	0x000043b0


	//   ....[66]....
        /*012c*/ 	.word	0x000044b0


	//   ....[67]....
        /*0130*/ 	.word	0x000045b0


	//   ....[68]....
        /*0134*/ 	.word	0x00004680


	//----- nvinfo : EIATTR_EXIT_INSTR_OFFSETS
	.align		4
.L_13:
        /*0138*/ 	.byte	0x04, 0x1c
        /*013a*/ 	.short	(.L_15 - .L_14)


	//   ....[0]....
.L_14:
        /*013c*/ 	.word	0x00004690


	//----- nvinfo : EIATTR_CRS_STACK_SIZE
	.align		4
.L_15:
        /*0140*/ 	.byte	0x04, 0x1e
        /*0142*/ 	.short	(.L_17 - .L_16)
.L_16:
        /*0144*/ 	.word	0x00000000


	//----- nvinfo : EIATTR_SW_WAR
	.align		4
.L_17:
        /*0148*/ 	.byte	0x04, 0x36
        /*014a*/ 	.short	(.L_19 - .L_18)
.L_18:
        /*014c*/ 	.word	0x00000008
.L_19:


//--------------------- .nv.callgraph             --------------------------
	.section	.nv.callgraph,"",@"SHT_CUDA_CALLGRAPH"
	.align	4
	.sectionentsize	8
	.align		4
        /*0000*/ 	.word	0x00000000
	.align		4
        /*0004*/ 	.word	0xffffffff
	.align		4
        /*0008*/ 	.word	index@(_Z14bit_shift_testv)
	.align		4
        /*000c*/ 	.word	index@(vprintf)
	.align		4
        /*0010*/ 	.word	0x00000000
	.align		4
        /*0014*/ 	.word	0xfffffffe
	.align		4
        /*0018*/ 	.word	0x00000000
	.align		4
        /*001c*/ 	.word	0xfffffffd
	.align		4
        /*0020*/ 	.word	0x00000000
	.align		4
        /*0024*/ 	.word	0xfffffffc


//--------------------- .nv.constant4             --------------------------
	.section	.nv.constant4,"a",@progbits
	.align	8
	.align		8
.nv.constant4:
        /*0000*/ 	.dword	vprintf
	.align		8
        /*0008*/ 	.dword	$str
	.align		8
        /*0010*/ 	.dword	$str$1


//--------------------- .text._Z14bit_shift_testv --------------------------
	.section	.text._Z14bit_shift_testv,"ax",@progbits
	.align	128
        .global         _Z14bit_shift_testv
        .type           _Z14bit_shift_testv,@function
        .size           _Z14bit_shift_testv,(.L_x_73 - _Z14bit_shift_testv)
        .other          _Z14bit_shift_testv,@"STO_CUDA_ENTRY STV_DEFAULT"
_Z14bit_shift_testv:
.text._Z14bit_shift_testv:
[----:B------:R-:W0:Y:S01]  /*0000*/  LDC R1, c[0x0][0x37c] ;  /* 0x0000df00ff017b82 */ /* 0x000e220000000800 */
[----:B------:R-:W1:Y:S01]  /*0010*/  LDCU UR4, c[0x0][0x2f8] ;  /* 0x00005f00ff0477ac */ /* 0x000e620008000800 */
[----:B0-----:R-:W-:Y:S02]  /*0020*/  VIADD R1, R1, 0xffffffe8 ;  /* 0xffffffe801017836 */ /* 0x001fe40000000000 */
[----:B------:R-:W-:Y:S01]  /*0030*/  HFMA2 R19, -RZ, RZ, 0, 1.78813934326171875e-07 ;  /* 0x00000003ff137431 */ /* 0x000fe200000001ff */
[----:B------:R-:W-:Y:S01]  /*0040*/  BSSY.RECONVERGENT B6, `(.L_x_0) ;  /* 0x0000059000067945 */ /* 0x000fe20003800200 */
[----:B------:R-:W0:Y:S01]  /*0050*/  LDCU UR5, c[0x0][0x2fc] ;  /* 0x00005f80ff0577ac */ /* 0x000e220008000800 */
[----:B------:R-:W-:Y:S01]  /*0060*/  IMAD.MOV.U32 R18, RZ, RZ, RZ ;  /* 0x000000ffff127224 */ /* 0x000fe200078e00ff */
[----:B-1----:R-:W-:-:S05]  /*0070*/  IADD3 R2, P0, PT, R1, UR4, RZ ;  /* 0x0000000401027c10 */ /* 0x002fca000ff1e0ff */
[----:B0-----:R-:W-:-:S08]  /*0080*/  IMAD.X R16, RZ, RZ, UR5, P0 ;  /* 0x00000005ff107e24 */ /* 0x001fd000080e06ff */
.L_x_6:
[----:B------:R-:W-:Y:S01]  /*0090*/  VIADD R0, R19, 0xfffffffd ;  /* 0xfffffffd13007836 */ /* 0x000fe20000000000 */
[----:B------:R-:W-:Y:S01]  /*00a0*/  MOV R3, 0xffffffff ;  /* 0xffffffff00037802 */ /* 0x000fe20000000f00 */
[----:B------:R-:W-:Y:S01]  /*00b0*/  IMAD.MOV.U32 R12, RZ, RZ, 0x1 ;  /* 0x00000001ff0c7424 */ /* 0x000fe200078e00ff */
[----:B------:R-:W-:Y:S01]  /*00c0*/  MOV R17, 0x0 ;  /* 0x0000000000117802 */ /* 0x000fe20000000f00 */
[----:B------:R-:W-:Y:S01]  /*00d0*/  IMAD.MOV.U32 R13, RZ, RZ, 0x0 ;  /* 0x00000000ff0d7424 */ /* 0x000fe200078e00ff */
[CC--:B------:R-:W-:Y:S01]  /*00e0*/  SHF.L.U32 R10, R3.reuse, R0.reuse, RZ ;  /* 0x00000000030a7219 */ /* 0x0c0fe200000006ff */
[----:B------:R0:W-:Y:S01]  /*00f0*/  STL [R1+0x8], R18 ;  /* 0x0000081201007387 */ /* 0x0001e20000100800 */
[----:B------:R-:W-:Y:S01]  /*0100*/  SHF.L.U64.HI R0, R3, R0, 0xffffffff ;  /* 0xffffffff03007419 */ /* 0x000fe20000010200 */
[----:B------:R0:W1:Y:S01]  /*0110*/  LDC.64 R8, c[0x4][R17] ;  /* 0x0100000011087b82 */ /* 0x0000620000000a00 */
[----:B------:R-:W-:Y:S01]  /*0120*/  LOP3.LUT R10, RZ, R10, RZ, 0x33, !PT ;  /* 0x0000000aff0a7212 */ /* 0x000fe200078e33ff */
[----:B------:R0:W-:Y:S01]  /*0130*/  STL.64 [R1], R12 ;  /* 0x0000000c01007387 */ /* 0x0001e20000100a00 */
[----:B------:R-:W-:Y:S01]  /*0140*/  LOP3.LUT R11, RZ, R0, RZ, 0x33, !PT ;  /* 0x00000000ff0b7212 */ /* 0x000fe200078e33ff */
[----:B------:R-:W2:Y:S01]  /*0150*/  LDCU.64 UR4, c[0x4][0x8] ;  /* 0x01000100ff0477ac */ /* 0x000ea20008000a00 */
[----:B------:R-:W-:Y:S01]  /*0160*/  IMAD.MOV.U32 R6, RZ, RZ, R2 ;  /* 0x000000ffff067224 */ /* 0x000fe200078e0002 */
[----:B------:R-:W-:-:S02]  /*0170*/  MOV R7, R16 ;  /* 0x0000001000077202 */ /* 0x000fc40000000f00 */
[----:B------:R0:W-:Y:S01]  /*0180*/  STL.64 [R1+0x10], R10 ;  /* 0x0000100a01007387 */ /* 0x0001e20000100a00 */
[----:B--2---:R-:W-:Y:S01]  /*0190*/  MOV R4, UR4 ;  /* 0x0000000400047c02 */ /* 0x004fe20008000f00 */
[----:B0-----:R-:W-:-:S07]  /*01a0*/  IMAD.U32 R5, RZ, RZ, UR5 ;  /* 0x00000005ff057e24 */ /* 0x001fce000f8e00ff */
[----:B------:R-:W-:-:S07]  /*01b0*/  LEPC R20, `(.L_x_1) ;  /* 0x000000001014794e */ /* 0x000fce0000000000 */
[----:B-1----:R-:W-:Y:S05]  /*01c0*/  CALL.ABS.NOINC R8 ;  /* 0x0000000008007343 */ /* 0x002fea0003c00000 */
.L_x_1:
[----:B------:R-:W-:-:S05]  /*01d0*/  VIADD R0, R18, 0x1 ;  /* 0x0000000112007836 */ /* 0x000fca0000000000 */
[----:B------:R-:W-:-:S13]  /*01e0*/  ISETP.NE.AND P0, PT, R0, 0x41, PT ;  /* 0x000000410000780c */ /* 0x000fda0003f05270 */
[----:B------:R-:W-:Y:S05]  /*01f0*/  @!P0 BRA `(.L_x_2) ;  /* 0x0000000000f48947 */ /* 0x000fea0003800000 */
[----:B------:R-:W-:Y:S01]  /*0200*/  VIADD R3, R19, 0xfffffffe ;  /* 0xfffffffe13037836 */ /* 0x000fe20000000000 */
[----:B------:R-:W-:Y:S01]  /*0210*/  MOV R4, 0xffffffff ;  /* 0xffffffff00047802 */ /* 0x000fe20000000f00 */
[----:B------:R-:W-:Y:S01]  /*0220*/  IMAD.MOV.U32 R10, RZ, RZ, 0x1 ;  /* 0x00000001ff0a7424 */ /* 0x000fe200078e00ff */
[----:B------:R0:W-:Y:S01]  /*0230*/  STL [R1+0x8], R0 ;  /* 0x0000080001007387 */ /* 0x0001e20000100800 */
[----:B------:R-:W-:Y:S01]  /*0240*/  IMAD.MOV.U32 R11, RZ, RZ, 0x0 ;  /* 0x00000000ff0b7424 */ /* 0x000fe200078e00ff */
[CC--:B------:R-:W-:Y:S01]  /*0250*/  SHF.L.U32 R8, R4.reuse, R3.reuse, RZ ;  /* 0x0000000304087219 */ /* 0x0c0fe200000006ff */
[----:B------:R0:W1:Y:S01]  /*0260*/  LDC.64 R12, c[0x4][R17] ;  /* 0x01000000110c7b82 */ /* 0x0000620000000a00 */
[----:B------:R-:W-:Y:S01]  /*0270*/  SHF.L.U64.HI R3, R4, R3, 0xffffffff ;  /* 0xffffffff04037419 */ /* 0x000fe20000010203 */
[----:B------:R-:W2:Y:S01]  /*0280*/  LDCU.64 UR4, c[0x4][0x8] ;  /* 0x01000100ff0477ac */ /* 0x000ea20008000a00 */
[----:B------:R-:W-:Y:S01]  /*0290*/  LOP3.LUT R8, RZ, R8, RZ, 0x33, !PT ;  /* 0x00000008ff087212 */ /* 0x000fe200078e33ff */
[----:B------:R0:W-:Y:S01]  /*02a0*/  STL.64 [R1], R10 ;  /* 0x0000000a01007387 */ /* 0x0001e20000100a00 */
[----:B------:R-:W-:Y:S01]  /*02b0*/  LOP3.LUT R9, RZ, R3, RZ, 0x33, !PT ;  /* 0x00000003ff097212 */ /* 0x000fe200078e33ff */
[----:B------:R-:W-:Y:S01]  /*02c0*/  IMAD.MOV.U32 R6, RZ, RZ, R2 ;  /* 0x000000ffff067224 */ /* 0x000fe200078e0002 */
[----:B------:R-:W-:-:S03]  /*02d0*/  MOV R7, R16 ;  /* 0x0000001000077202 */ /* 0x000fc60000000f00 */
[----:B------:R0:W-:Y:S01]  /*02e0*/  STL.64 [R1+0x10], R8 ;  /* 0x0000100801007387 */ /* 0x0001e20000100a00 */
[----:B--2---:R-:W-:Y:S01]  /*02f0*/  MOV R4, UR4 ;  /* 0x0000000400047c02 */ /* 0x004fe20008000f00 */
[----:B------:R-:W-:-:S07]  /*0300*/  IMAD.U32 R5, RZ, RZ, UR5 ;  /* 0x00000005ff057e24 */ /* 0x000fce000f8e00ff */
[----:B------:R-:W-:-:S07]  /*0310*/  LEPC R20, `(.L_x_3) ;  /* 0x000000001014794e */ /* 0x000fce0000000000 */
[----:B01----:R-:W-:Y:S05]  /*0320*/  CALL.ABS.NOINC R12 ;  /* 0x000000000c007343 */ /* 0x003fea0003c00000 */
.L_x_3:
[----:B------:R-:W-:Y:S02]  /*0330*/  VIADD R0, R19, 0xffffffff ;  /* 0xffffffff13007836 */ /* 0x000fe40000000000 */
[----:B------:R-:W-:Y:S02]  /*0340*/  HFMA2 R10, -RZ, RZ, 0, 5.9604644775390625e-08 ;  /* 0x00000001ff0a7431 */ /* 0x000fe400000001ff */
[----:B------:R-:W-:Y:S01]  /*0350*/  IMAD.MOV.U32 R3, RZ, RZ, -0x1 ;  /* 0xffffffffff037424 */ /* 0x000fe200078e00ff */
[----:B------:R0:W1:Y:S01]  /*0360*/  LDC.64 R12, c[0x4][R17] ;  /* 0x01000000110c7b82 */ /* 0x0000620000000a00 */
[----:B------:R-:W-:Y:S01]  /*0370*/  IMAD.MOV.U32 R11, RZ, RZ, 0x0 ;  /* 0x00000000ff0b7424 */ /* 0x000fe200078e00ff */
[----:B------:R-:W2:Y:S01]  /*0380*/  LDCU.64 UR4, c[0x4][0x8] ;  /* 0x01000100ff0477ac */ /* 0x000ea20008000a00 */
[----:B------:R-:W-:Y:S01]  /*0390*/  IMAD.MOV.U32 R6, RZ, RZ, R2 ;  /* 0x000000ffff067224 */ /* 0x000fe200078e0002 */
[CC--:B------:R-:W-:Y:S02]  /*03a0*/  SHF.L.U32 R8, R3.reuse, R0.reuse, RZ ;  /* 0x0000000003087219 */ /* 0x0c0fe400000006ff */
[----:B------:R-:W-:Y:S01]  /*03b0*/  SHF.L.U64.HI R3, R3, R0, 0xffffffff ;  /* 0xffffffff03037419 */ /* 0x000fe20000010200 */
[----:B------:R-:W-:Y:S01]  /*03c0*/  VIADD R0, R18, 0x2 ;  /* 0x0000000212007836 */ /* 0x000fe20000000000 */
[----:B------:R-:W-:Y:S01]  /*03d0*/  LOP3.LUT R8, RZ, R8, RZ, 0x33, !PT ;  /* 0x00000008ff087212 */ /* 0x000fe200078e33ff */
[----:B------:R0:W-:Y:S01]  /*03e0*/  STL.64 [R1], R10 ;  /* 0x0000000a01007387 */ /* 0x0001e20000100a00 */
[----:B------:R-:W-:-:S02]  /*03f0*/  LOP3.LUT R9, RZ, R3, RZ, 0x33, !PT ;  /* 0x00000003ff097212 */ /* 0x000fc400078e33ff */
[----:B------:R-:W-:Y:S01]  /*0400*/  MOV R7, R16 ;  /* 0x0000001000077202 */ /* 0x000fe20000000f00 */
[----:B------:R0:W-:Y:S04]  /*0410*/  STL [R1+0x8], R0 ;  /* 0x0000080001007387 */ /* 0x0001e80000100800 */
[----:B------:R0:W-:Y:S01]  /*0420*/  STL.64 [R1+0x10], R8 ;  /* 0x0000100801007387 */ /* 0x0001e20000100a00 */
[----:B--2---:R-:W-:Y:S01]  /*0430*/  MOV R4, UR4 ;  /* 0x0000000400047c02 */ /* 0x004fe20008000f00 */
[----:B------:R-:W-:-:S07]  /*0440*/  IMAD.U32 R5, RZ, RZ, UR5 ;  /* 0x00000005ff057e24 */ /* 0x000fce000f8e00ff */
[----:B------:R-:W-:-:S07]  /*0450*/  LEPC R20, `(.L_x_4) ;  /* 0x000000001014794e */ /* 0x000fce0000000000 */
[----:B01----:R-:W-:Y:S05]  /*0460*/  CALL.ABS.NOINC R12 ;  /* 0x000000000c007343 */ /* 0x003fea0003c00000 */
.L_x_4:
[----:B------:R-:W-:Y:S02]  /*0470*/  IMAD.MOV.U32 R0, RZ, RZ, -0x1 ;  /* 0xffffffffff007424 */ /* 0x000fe400078e00ff */
[----:B------:R-:W-:Y:S02]  /*0480*/  HFMA2 R11, -RZ, RZ, 0, 0 ;  /* 0x00000000ff0b7431 */ /* 0x000fe400000001ff */
[----:B------:R-:W-:Y:S01]  /*0490*/  IMAD.MOV.U32 R10, RZ, RZ, 0x1 ;  /* 0x00000001ff0a7424 */ /* 0x000fe200078e00ff */
[----:B------:R0:W1:Y:S01]  /*04a0*/  LDC.64 R12, c[0x4][R17] ;  /* 0x01000000110c7b82 */ /* 0x0000620000000a00 */
[----:B------:R-:W2:Y:S01]  /*04b0*/  LDCU.64 UR4, c[0x4][0x8] ;  /* 0x01000100ff0477ac */ /* 0x000ea20008000a00 */
[CC--:B------:R-:W-:Y:S01]  /*04c0*/  SHF.L.U32 R8, R0.reuse, R19.reuse, RZ ;  /* 0x0000001300087219 */ /* 0x0c0fe200000006ff */
[----:B------:R-:W-:Y:S01]  /*04d0*/  IMAD.MOV.U32 R6, RZ, RZ, R2 ;  /* 0x000000ffff067224 */ /* 0x000fe200078e0002 */
[----:B------:R-:W-:Y:S01]  /*04e0*/  SHF.L.U64.HI R3, R0, R19, 0xffffffff ;  /* 0xffffffff00037419 */ /* 0x000fe20000010213 */
[----:B------:R-:W-:Y:S01]  /*04f0*/  VIADD R0, R18, 0x3 ;  /* 0x0000000312007836 */ /* 0x000fe20000000000 */
[----:B------:R-:W-:Y:S01]  /*0500*/  LOP3.LUT R8, RZ, R8, RZ, 0x33, !PT ;  /* 0x00000008ff087212 */ /* 0x000fe200078e33ff */
[----:B------:R0:W-:Y:S01]  /*0510*/  STL.64 [R1], R10 ;  /* 0x0000000a01007387 */ /* 0x0001e20000100a00 */
[----:B------:R-:W-:Y:S01]  /*0520*/  LOP3.LUT R9, RZ, R3, RZ, 0x33, !PT ;  /* 0x00000003ff097212 */ /* 0x000fe200078e33ff */
[----:B------:R-:W-:-:S02]  /*0530*/  IMAD.MOV.U32 R7, RZ, RZ, R16 ;  /* 0x000000ffff077224 */ /* 0x000fc400078e0010 */
[----:B------:R0:W-:Y:S04]  /*0540*/  STL [R1+0x8], R0 ;  /* 0x0000080001007387 */ /* 0x0001e80000100800 */
[----:B------:R0:W-:Y:S01]  /*0550*/  STL.64 [R1+0x10], R8 ;  /* 0x0000100801007387 */ /* 0x0001e20000100a00 */
[----:B--2---:R-:W-:Y:S01]  /*0560*/  IMAD.U32 R4, RZ, RZ, UR4 ;  /* 0x00000004ff047e24 */ /* 0x004fe2000f8e00ff */
[----:B------:R-:W-:-:S07]  /*0570*/  MOV R5, UR5 ;  /* 0x0000000500057c02 */ /* 0x000fce0008000f00 */
[----:B------:R-:W-:-:S07]  /*0580*/  LEPC R20, `(.L_x_5) ;  /* 0x000000001014794e */ /* 0x000fce0000000000 */
[----:B01----:R-:W-:Y:S05]  /*0590*/  CALL.ABS.NOINC R12 ;  /* 0x000000000c007343 */ /* 0x003fea0003c00000 */
.L_x_5:
[----:B------:R-:W-:Y:S01]  /*05a0*/  IADD3 R19, PT, PT, R19, 0x4, RZ ;  /* 0x0000000413137810 */ /* 0x000fe20007ffe0ff */
[----:B------:R-:W-:Y:S01]  /*05b0*/  VIADD R18, R18, 0x4 ;  /* 0x0000000412127836 */ /* 0x000fe20000000000 */
[----:B------:R-:W-:Y:S06]  /*05c0*/  BRA `(.L_x_6) ;  /* 0xfffffff800b07947 */ /* 0x000fec000383ffff */
.L_x_2:
[----:B------:R-:W-:Y:S05]  /*05d0*/  BSYNC.RECONVERGENT B6 ;  /* 0x0000000000067941 */ /* 0x000fea0003800200 */
.L_x_0:
[----:B------:R-:W-:Y:S01]  /*05e0*/  IMAD.MOV.U32 R8, RZ, RZ, -0x1 ;  /* 0xffffffffff087424 */ /* 0x000fe200078e00ff */
[----:B------:R-:W-:Y:S01]  /*05f0*/  MOV R9, 0xffffffff ;  /* 0xffffffff00097802 */ /* 0x000fe20000000f00 */
[----:B------:R0:W-:Y:S01]  /*0600*/  STL [R1+0x8], RZ ;  /* 0x000008ff01007387 */ /* 0x0001e20000100800 */
[----:B------:R-:W-:Y:S01]  /*0610*/  MOV R17, 0x0 ;  /* 0x0000000000117802 */ /* 0x000fe20000000f00 */
[----:B------:R-:W1:Y:S01]  /*0620*/  LDCU.64 UR4, c[0x4][0x10] ;  /* 0x01000200ff0477ac */ /* 0x000e620008000a00 */
[----:B------:R-:W-:Y:S01]  /*0630*/  MOV R6, R2 ;  /* 0x0000000200067202 */ /* 0x000fe20000000f00 */
[----:B------:R0:W-:Y:S01]  /*0640*/  STL.64 [R1], R8 ;  /* 0x0000000801007387 */ /* 0x0001e20000100a00 */
[----:B------:R0:W2:Y:S01]  /*0650*/  LDC.64 R10, c[0x4][R17] ;  /* 0x01000000110a7b82 */ /* 0x0000a20000000a00 */
[----:B------:R-:W-:Y:S02]  /*0660*/  IMAD.MOV.U32 R7, RZ, RZ, R16 ;  /* 0x000000ffff077224 */ /* 0x000fe400078e0010 */
[----:B------:R0:W-:Y:S01]  /*0670*/  STL.64 [R1+0x10], R8 ;  /* 0x0000100801007387 */ /* 0x0001e20000100a00 */
[----:B-1----:R-:W-:-:S02]  /*0680*/  IMAD.U32 R4, RZ, RZ, UR4 ;  /* 0x00000004ff047e24 */ /* 0x002fc4000f8e00ff */
[----:B0-----:R-:W-:-:S07]  /*0690*/  IMAD.U32 R5, RZ, RZ, UR5 ;  /* 0x00000005ff057e24 */ /* 0x001fce000f8e00ff */
[----:B------:R-:W-:-:S07]  /*06a0*/  LEPC R20, `(.L_x_7) ;  /* 0x000000001014794e */ /* 0x000fce0000000000 */
[----:B--2---:R-:W-:Y:S05]  /*06b0*/  CALL.ABS.NOINC R10 ;  /* 0x000000000a007343 */ /* 0x004fea0003c00000 */
.L_x_7:
[----:B------:R-:W-:Y:S02]  /*06c0*/  HFMA2 R0, -RZ, RZ, 0, 5.9604644775390625e-08 ;  /* 0x00000001ff007431 */ /* 0x000fe400000001ff */
[----:B------:R-:W-:Y:S01]  /*06d0*/  IMAD.MOV.U32 R10, RZ, RZ, -0x1 ;  /* 0xffffffffff0a7424 */ /* 0x000fe200078e00ff */
[----:B------:R-:W-:Y:S01]  /*06e0*/  MOV R11, 0xffffffff ;  /* 0xffffffff000b7802 */ /* 0x000fe20000000f00 */
[----:B------:R-:W-:Y:S01]  /*06f0*/  IMAD.MOV.U32 R8, RZ, RZ, -0x1 ;  /* 0xffffffffff087424 */ /* 0x000fe200078e00ff */
[----:B------:R0:W1:Y:S01]  /*0700*/  LDC.64 R12, c[0x4][R17] ;  /* 0x01000000110c7b82 */ /* 0x0000620000000a00 */
[----:B------:R-:W-:Y:S01]  /*0710*/  IMAD.MOV.U32 R9, RZ, RZ, 0x7fffffff ;  /* 0x7fffffffff097424 */ /* 0x000fe200078e00ff */
[----:B------:R-:W2:Y:S01]  /*0720*/  LDCU.64 UR4, c[0x4][0x10] ;  /* 0x01000200ff0477ac */ /* 0x000ea20008000a00 */
[----:B------:R0:W-:Y:S01]  /*0730*/  STL.64 [R1], R10 ;  /* 0x0000000a01007387 */ /* 0x0001e20000100a00 */
[----:B------:R-:W-:Y:S01]  /*0740*/  MOV R6, R2 ;  /* 0x0000000200067202 */ /* 0x000fe20000000f00 */
[----:B------:R-:W-:-:S02]  /*0750*/  IMAD.MOV.U32 R7, RZ, RZ, R16 ;  /* 0x000000ffff077224 */ /* 0x000fc400078e0010 */
[----:B------:R0:W-:Y:S04]  /*0760*/  STL.64 [R1+0x10], R8 ;  /* 0x0000100801007387 */ /* 0x0001e80000100a00 */
[----:B------:R0:W-:Y:S01]  /*0770*/  STL [R1+0x8], R0 ;  /* 0x0000080001007387 */ /* 0x0001e20000100800 */
[----:B--2---:R-:W-:Y:S02]  /*0780*/  IMAD.U32 R4, RZ, RZ, UR4 ;  /* 0x00000004ff047e24 */ /* 0x004fe4000f8e00ff */
[----:B0-----:R-:W-:-:S07]  /*0790*/  IMAD.U32 R5, RZ, RZ, UR5 ;  /* 0x00000005ff057e24 */ /* 0x001fce000f8e00ff */
[----:B------:R-:W-:-:S07]  /*07a0*/  LEPC R20, `(.L_x_8) ;  /* 0x000000001014794e */ /* 0x000fce0000000000 */
[----:B-1----:R-:W-:Y:S05]  /*07b0*/  CALL.ABS.NOINC R12 ;  /* 0x000000000c007343 */ /* 0x002fea0003c00000 */
.L_x_8:
[----:B------:R-:W-:Y:S02]  /*07c0*/  HFMA2 R0, -RZ, RZ, 0, 1.1920928955078125e-07 ;  /* 0x00000002ff007431 */ /* 0x000fe400000001ff */
        /* <DEDUP_REMOVED lines=15> */
.L_x_9:
[----:B------:R-:W-:Y:S02]  /*08c0*/  HFMA2 R0, -RZ, RZ, 0, 1.78813934326171875e-07 ;  /* 0x00000003ff007431 */ /* 0x000fe400000001ff */
        /* <DEDUP_REMOVED lines=15> */
.L_x_10:
[----:B------:R-:W-:Y:S02]  /*09c0*/  HFMA2 R0, -RZ, RZ, 0, 2.384185791015625e-07 ;  /* 0x00000004ff007431 */ /* 0x000fe400000001ff */
        /* <DEDUP_REMOVED lines=15> */
.L_x_11:
[----:B------:R-:W-:Y:S02]  /*0ac0*/  HFMA2 R0, -RZ, RZ, 0, 2.98023223876953125e-07 ;  /* 0x00000005ff007431 */ /* 0x000fe400000001ff */
        /* <DEDUP_REMOVED lines=15> */
.L_x_12:
[----:B------:R-:W-:Y:S02]  /*0bc0*/  HFMA2 R0, -RZ, RZ, 0, 3.5762786865234375e-07 ;  /* 0x00000006ff007431 */ /* 0x000fe400000001ff */
        /* <DEDUP_REMOVED lines=15> */
.L_x_13:
[----:B------:R-:W-:Y:S02]  /*0cc0*/  HFMA2 R0, -RZ, RZ, 0, 4.17232513427734375e-07 ;  /* 0x00000007ff007431 */ /* 0x000fe400000001ff */
        /* <DEDUP_REMOVED lines=15> */
.L_x_14:
[----:B------:R-:W-:Y:S02]  /*0dc0*/  HFMA2 R0, -RZ, RZ, 0, 4.76837158203125e-07 ;  /* 0x00000008ff007431 */ /* 0x000fe400000001ff */
        /* <DEDUP_REMOVED lines=15> */
.L_x_15:
[----:B------:R-:W-:Y:S02]  /*0ec0*/  HFMA2 R0, -RZ, RZ, 0, 5.36441802978515625e-07 ;  /* 0x00000009ff007431 */ /* 0x000fe400000001ff */
        /* <DEDUP_REMOVED lines=15> */
.L_x_16:
        /* <DEDUP_REMOVED lines=16> */
.L_x_17:
[----:B------:R-:W-:Y:S02]  /*10c0*/  HFMA2 R0, -RZ, RZ, 0, 6.55651092529296875e-07 ;  /* 0x0000000bff007431 */ /* 0x000fe400000001ff */
        /* <DEDUP_REMOVED lines=15> */
.L_x_18:
[----:B------:R-:W-:Y:S02]  /*11c0*/  HFMA2 R0, -RZ, RZ, 0, 7.152557373046875e-07 ;  /* 0x0000000cff007431 */ /* 0x000fe400000001ff */
        /* <DEDUP_REMOVED lines=15> */
.L_x_19:
[----:B------:R-:W-:Y:S02]  /*12c0*/  HFMA2 R0, -RZ, RZ, 0, 7.74860382080078125e-07 ;  /* 0x0000000dff007431 */ /* 0x000fe400000001ff */
        /* <DEDUP_REMOVED lines=15> */
.L_x_20:
[----:B------:R-:W-:Y:S02]  /*13c0*/  HFMA2 R0, -RZ, RZ, 0, 8.3446502685546875e-07 ;  /* 0x0000000eff007431 */ /* 0x000fe400000001ff */
        /* <DEDUP_REMOVED lines=15> */
.L_x_21:
[----:B------:R-:W-:Y:S02]  /*14c0*/  HFMA2 R0, -RZ, RZ, 0, 8.94069671630859375e-07 ;  /* 0x0000000fff007431 */ /* 0x000fe400000001ff */
        /* <DEDUP_REMOVED lines=15> */
.L_x_22:
[----:B------:R-:W-:Y:S02]  /*15c0*/  HFMA2 R0, -RZ, RZ, 0, 9.5367431640625e-07 ;  /* 0x00000010ff007431 */ /* 0x000fe400000001ff */
        /* <DEDUP_REMOVED lines=15> */
.L_x_23:
[----:B------:R-:W-:Y:S02]  /*16c0*/  HFMA2 R0, -RZ, RZ, 0, 1.013278961181640625e-06 ;  /* 0x00000011ff007431 */ /* 0x000fe400000001ff */
        /* <DEDUP_REMOVED lines=15> */
.L_x_24:
[----:B------:R-:W-:Y:S02]  /*17c0*/  HFMA2 R0, -RZ, RZ, 0, 1.07288360595703125e-06 ;  /* 0x00000012ff007431 */ /* 0x000fe400000001ff */
        /* <DEDUP_REMOVED lines=15> */
.L_x_25:
[----:B------:R-:W-:Y:S02]  /*18c0*/  HFMA2 R0, -RZ, RZ, 0, 1.132488250732421875e-06 ;  /* 0x00000013ff007431 */ /* 0x000fe400000001ff */
        /* <DEDUP_REMOVED lines=15> */
.L_x_26:
        /* <DEDUP_REMOVED lines=16> */
.L_x_27:
[----:B------:R-:W-:Y:S02]  /*1ac0*/  HFMA2 R0, -RZ, RZ, 0, 1.251697540283203125e-06 ;  /* 0x00000015ff007431 */ /* 0x000fe400000001ff */
        /* <DEDUP_REMOVED lines=15> */
.L_x_28:
[----:B------:R-:W-:Y:S02]  /*1bc0*/  HFMA2 R0, -RZ, RZ, 0, 1.31130218505859375e-06 ;  /* 0x00000016ff007431 */ /* 0x000fe400000001ff */
        /* <DEDUP_REMOVED lines=15> */
.L_x_29:
[----:B------:R-:W-:Y:S02]  /*1cc0*/  HFMA2 R0, -RZ, RZ, 0, 1.370906829833984375e-06 ;  /* 0x00000017ff007431 */ /* 0x000fe400000001ff */
        /* <DEDUP_REMOVED lines=15> */
.L_x_30:
[----:B------:R-:W-:Y:S02]  /*1dc0*/  HFMA2 R0, -RZ, RZ, 0, 1.430511474609375e-06 ;  /* 0x00000018ff007431 */ /* 0x000fe400000001ff */
[----:B------:R-:W-:Y:S01]  /*1dd0*/  IMAD.MOV.U32 R10, RZ, RZ, -0x1 ;  /* 0xffffffffff0a7424 */ /* 0x000fe200078e00ff */
[----:B------:R-:W-:Y:S01]  /*1de0*/  MOV R11, 0xffffffff ;  /* 0xffffffff000b7802 */ /* 0x000fe20000000f00 */
[----:B------:R-:W-:Y:S01]  /*1df0*/  IMAD.MOV.U32 R8, RZ, RZ, -0x1 ;  /* 0xffffffffff087424 */ /* 0x000fe200078e00ff */
[----:B------:R0:W1:Y:S01]  /*1e00*/  LDC.64 R12, c[0x4][R17] ;  /* 0x01000000110c7b82 */ /* 0x0000620000000a00 */
[----:B------:R-:W-:Y:S01]  /*1e10*/  IMAD.MOV.U32 R9, RZ, RZ, 0xff ;  /* 0x000000ffff097424 */ /* 0x000fe200078e00ff */
[----:B------:R-:W2:Y:S01]  /*1e20*/  LDCU.64 UR4, c[0x4][0x10] ;  /* 0x01000200ff0477ac */ /* 0x000ea20008000a00 */
[----:B------:R0:W-:Y:S01]  /*1e30*/  STL.64 [R1], R10 ;  /* 0x0000000a01007387 */ /* 0x0001e20000100a00 */
[----:B------:R-:W-:Y:S01]  /*1e40*/  IMAD.MOV.U32 R6, RZ, RZ, R2 ;  /* 0x000000ffff067224 */ /* 0x000fe200078e0002 */
[----:B------:R-:W-:-:S02]  /*1e50*/  MOV R7, R16 ;  /* 0x0000001000077202 */ /* 0x000fc40000000f00 */
[----:B------:R0:W-:Y:S04]  /*1e60*/  STL.64 [R1+0x10], R8 ;  /* 0x0000100801007387 */ /* 0x0001e80000100a00 */
[----:B------:R0:W-:Y:S01]  /*1e70*/  STL [R1+0x8], R0 ;  /* 0x0000080001007387 */ /* 0x0001e20000100800 */
[----:B--2---:R-:W-:Y:S01]  /*1e80*/  IMAD.U32 R4, RZ, RZ, UR4 ;  /* 0x00000004ff047e24 */ /* 0x004fe2000f8e00ff */
[----:B0-----:R-:W-:-:S07]  /*1e90*/  MOV R5, UR5 ;  /* 0x0000000500057c02 */ /* 0x001fce0008000f00 */
[----:B------:R-:W-:-:S07]  /*1ea0*/  LEPC R20, `(.L_x_31) ;  /* 0x000000001014794e */ /* 0x000fce0000000000 */
[----:B-1----:R-:W-:Y:S05]  /*1eb0*/  CALL.ABS.NOINC R12 ;  /* 0x000000000c007343 */ /* 0x002fea0003c00000 */
.L_x_31:
[----:B------:R-:W-:Y:S02]  /*1ec0*/  HFMA2 R9, -RZ, RZ, 0, 7.569789886474609375e-06 ;  /* 0x0000007fff097431 */ /* 0x000fe400000001ff */
        /* <DEDUP_REMOVED lines=11> */
[----:B--2---:R-:W-:Y:S01]  /*1f80*/  MOV R4, UR4 ;  /* 0x0000000400047c02 */ /* 0x004fe20008000f00 */
[----:B0-----:R-:W-:-:S07]  /*1f90*/  IMAD.U32 R5, RZ, RZ, UR5 ;  /* 0x00000005ff057e24 */ /* 0x001fce000f8e00ff */
[----:B------:R-:W-:-:S07]  /*1fa0*/  LEPC R20, `(.L_x_32) ;  /* 0x000000001014794e */ /* 0x000fce0000000000 */
[----:B-1----:R-:W-:Y:S05]  /*1fb0*/  CALL.ABS.NOINC R12 ;  /* 0x000000000c007343 */ /* 0x002fea0003c00000 */
.L_x_32:
[----:B------:R-:W-:Y:S01]  /*1fc0*/  HFMA2 R0, -RZ, RZ, 0, 1.54972076416015625e-06 ;  /* 0x0000001aff007431 */ /* 0x000fe200000001ff */
[----:B------:R-:W-:Y:S01]  /*1fd0*/  MOV R10, 0xffffffff ;  /* 0xffffffff000a7802 */ /* 0x000fe20000000f00 */
[----:B------:R-:W-:Y:S01]  /*1fe0*/  IMAD.MOV.U32 R11, RZ, RZ, -0x1 ;  /* 0xffffffffff0b7424 */ /* 0x000fe200078e00ff */
[----:B------:R-:W-:Y:S01]  /*1ff0*/  MOV R8, 0xffffffff ;  /* 0xffffffff00087802 */ /* 0x000fe20000000f00 */
[----:B------:R-:W-:Y:S01]  /*2000*/  IMAD.MOV.U32 R9, RZ, RZ, 0x3f ;  /* 0x0000003fff097424 */ /* 0x000fe200078e00ff */
[----:B------:R0:W1:Y:S01]  /*2010*/  LDC.64 R12, c[0x4][R17] ;  /* 0x01000000110c7b82 */ /* 0x0000620000000a00 */
[----:B------:R-:W2:Y:S01]  /*2020*/  LDCU.64 UR4, c[0x4][0x10] ;  /* 0x01000200ff0477ac */ /* 0x000ea20008000a00 */
[----:B------:R0:W-:Y:S01]  /*2030*/  STL.64 [R1], R10 ;  /* 0x0000000a01007387 */ /* 0x0001e20000100a00 */
[----:B------:R-:W-:Y:S01]  /*2040*/  IMAD.MOV.U32 R6, RZ, RZ, R2 ;  /* 0x000000ffff067224 */ /* 0x000fe200078e0002 */
[----:B------:R-:W-:Y:S02]  /*2050*/  MOV R7, R16 ;  /* 0x0000001000077202 */ /* 0x000fe40000000f00 */
[----:B------:R0:W-:Y:S04]  /*2060*/  STL.64 [R1+0x10], R8 ;  /* 0x0000100801007387 */ /* 0x0001e80000100a00 */
[----:B------:R0:W-:Y:S01]  /*2070*/  STL [R1+0x8], R0 ;  /* 0x0000080001007387 */ /* 0x0001e20000100800 */
[----:B--2---:R-:W-:Y:S01]  /*2080*/  IMAD.U32 R4, RZ, RZ, UR4 ;  /* 0x00000004ff047e24 */ /* 0x004fe2000f8e00ff */
[----:B0-----:R-:W-:-:S07]  /*2090*/  MOV R5, UR5 ;  /* 0x0000000500057c02 */ /* 0x001fce0008000f00 */
[----:B------:R-:W-:-:S07]  /*20a0*/  LEPC R20, `(.L_x_33) ;  /* 0x000000001014794e */ /* 0x000fce0000000000 */
[----:B-1----:R-:W-:Y:S05]  /*20b0*/  CALL.ABS.NOINC R12 ;  /* 0x000000000c007343 */ /* 0x002fea0003c00000 */
.L_x_33:
[----:B------:R-:W-:Y:S02]  /*20c0*/  HFMA2 R9, -RZ, RZ, 0, 1.847743988037109375e-06 ;  /* 0x0000001fff097431 */ /* 0x000fe400000001ff */
        /* <DEDUP_REMOVED lines=15> */
.L_x_34:
[----:B------:R-:W-:Y:S01]  /*21c0*/  HFMA2 R0, -RZ, RZ, 0, 1.6689300537109375e-06 ;  /* 0x0000001cff007431 */ /* 0x000fe200000001ff */
        /* <DEDUP_REMOVED lines=15> */
.L_x_35:
        /* <DEDUP_REMOVED lines=16> */
.L_x_36:
[----:B------:R-:W-:Y:S01]  /*23c0*/  HFMA2 R0, -RZ, RZ, 0, 1.78813934326171875e-06 ;  /* 0x0000001eff007431 */ /* 0x000fe200000001ff */
        /* <DEDUP_REMOVED lines=15> */
.L_x_37:
        /* <DEDUP_REMOVED lines=16> */
.L_x_38:
[----:B------:R-:W-:Y:S01]  /*25c0*/  HFMA2 R0, -RZ, RZ, 0, 1.9073486328125e-06 ;  /* 0x00000020ff007431 */ /* 0x000fe200000001ff */
        /* <DEDUP_REMOVED lines=15> */
.L_x_39:
[----:B------:R-:W-:Y:S02]  /*26c0*/  HFMA2 R9, -RZ, RZ, 0, 0 ;  /* 0x00000000ff097431 */ /* 0x000fe400000001ff */
[----:B------:R-:W-:Y:S01]  /*26d0*/  IMAD.MOV.U32 R10, RZ, RZ, -0x1 ;  /* 0xffffffffff0a7424 */ /* 0x000fe200078e00ff */
[----:B------:R-:W-:Y:S01]  /*26e0*/  MOV R11, 0xffffffff ;  /* 0xffffffff000b7802 */ /* 0x000fe20000000f00 */
[----:B------:R-:W-:Y:S01]  /*26f0*/  IMAD.MOV.U32 R8, RZ, RZ, 0x7fffffff ;  /* 0x7fffffffff087424 */ /* 0x000fe200078e00ff */
        /* <DEDUP_REMOVED lines=12> */
.L_x_40:
[----:B------:R-:W-:Y:S01]  /*27c0*/  HFMA2 R0, -RZ, RZ, 0, 2.02655792236328125e-06 ;  /* 0x00000022ff007431 */ /* 0x000fe200000001ff */
        /* <DEDUP_REMOVED lines=15> */
.L_x_41:
        /* <DEDUP_REMOVED lines=16> */
.L_x_42:
[----:B------:R-:W-:Y:S01]  /*29c0*/  HFMA2 R0, -RZ, RZ, 0, 2.1457672119140625e-06 ;  /* 0x00000024ff007431 */ /* 0x000fe200000001ff */
        /* <DEDUP_REMOVED lines=15> */
.L_x_43:
        /* <DEDUP_REMOVED lines=16> */
.L_x_44:
[----:B------:R-:W-:Y:S01]  /*2bc0*/  HFMA2 R0, -RZ, RZ, 0, 2.26497650146484375e-06 ;  /* 0x00000026ff007431 */ /* 0x000fe200000001ff */
        /* <DEDUP_REMOVED lines=15> */
.L_x_45:
        /* <DEDUP_REMOVED lines=16> */
.L_x_46:
[----:B------:R-:W-:Y:S01]  /*2dc0*/  HFMA2 R0, -RZ, RZ, 0, 2.384185791015625e-06 ;  /* 0x00000028ff007431 */ /* 0x000fe200000001ff */
        /* <DEDUP_REMOVED lines=15> */
.L_x_47:
        /* <DEDUP_REMOVED lines=16> */
.L_x_48:
[----:B------:R-:W-:Y:S01]  /*2fc0*/  HFMA2 R0, -RZ, RZ, 0, 2.50339508056640625e-06 ;  /* 0x0000002aff007431 */ /* 0x000fe200000001ff */
        /* <DEDUP_REMOVED lines=15> */
.L_x_49:
        /* <DEDUP_REMOVED lines=16> */
.L_x_50:
[----:B------:R-:W-:Y:S01]  /*31c0*/  HFMA2 R0, -RZ, RZ, 0, 2.6226043701171875e-06 ;  /* 0x0000002cff007431 */ /* 0x000fe200000001ff */
        /* <DEDUP_REMOVED lines=15> */
.L_x_51:
        /* <DEDUP_REMOVED lines=16> */
.L_x_52:
[----:B------:R-:W-:Y:S01]  /*33c0*/  HFMA2 R0, -RZ, RZ, 0, 2.74181365966796875e-06 ;  /* 0x0000002eff007431 */ /* 0x000fe200000001ff */
        /* <DEDUP_REMOVED lines=15> */
.L_x_53:
        /* <DEDUP_REMOVED lines=16> */
.L_x_54:
[----:B------:R-:W-:Y:S01]  /*35c0*/  HFMA2 R0, -RZ, RZ, 0, 2.86102294921875e-06 ;  /* 0x00000030ff007431 */ /* 0x000fe200000001ff */
        /* <DEDUP_REMOVED lines=15> */
.L_x_55:
        /* <DEDUP_REMOVED lines=16> */
.L_x_56:
[----:B------:R-:W-:Y:S01]  /*37c0*/  HFMA2 R8, -RZ, RZ, 0, 1.9990234375 ;  /* 0x00003fffff087431 */ /* 0x000fe200000001ff */
        /* <DEDUP_REMOVED lines=15> */
.L_x_57:
        /* <DEDUP_REMOVED lines=16> */
.L_x_58:
[----:B------:R-:W-:Y:S01]  /*39c0*/  HFMA2 R8, -RZ, RZ, 0, 0.0004880428314208984375 ;  /* 0x00000fffff087431 */ /* 0x000fe200000001ff */
        /* <DEDUP_REMOVED lines=15> */
.L_x_59:
        /* <DEDUP_REMOVED lines=16> */
.L_x_60:
[----:B------:R-:W-:Y:S01]  /*3bc0*/  HFMA2 R8, -RZ, RZ, 0, 6.0975551605224609375e-05 ;  /* 0x000003ffff087431 */ /* 0x000fe200000001ff */
        /* <DEDUP_REMOVED lines=15> */
.L_x_61:
        /* <DEDUP_REMOVED lines=16> */
.L_x_62:
[----:B------:R-:W-:Y:S01]  /*3dc0*/  HFMA2 R8, -RZ, RZ, 0, 1.5199184417724609375e-05 ;  /* 0x000000ffff087431 */ /* 0x000fe200000001ff */
        /* <DEDUP_REMOVED lines=15> */
.L_x_63:
        /* <DEDUP_REMOVED lines=16> */
.L_x_64:
[----:B------:R-:W-:Y:S01]  /*3fc0*/  HFMA2 R8, -RZ, RZ, 0, 3.755092620849609375e-06 ;  /* 0x0000003fff087431 */ /* 0x000fe200000001ff */
        /* <DEDUP_REMOVED lines=15> */
.L_x_65:
        /* <DEDUP_REMOVED lines=16> */
.L_x_66:
[----:B------:R-:W-:Y:S01]  /*41c0*/  HFMA2 R8, -RZ, RZ, 0, 8.94069671630859375e-07 ;  /* 0x0000000fff087431 */ /* 0x000fe200000001ff */
        /* <DEDUP_REMOVED lines=15> */
.L_x_67:
        /* <DEDUP_REMOVED lines=16> */
.L_x_68:
        /* <DEDUP_REMOVED lines=16> */
.L_x_69:
        /* <DEDUP_REMOVED lines=16> */
.L_x_70:
[----:B------:R-:W-:Y:S01]  /*45c0*/  HFMA2 R0, -RZ, RZ, 0, 3.814697265625e-06 ;  /* 0x00000040ff007431 */ /* 0x000fe200000001ff */
[----:B------:R-:W-:Y:S01]  /*45d0*/  MOV R8, 0xffffffff ;  /* 0xffffffff00087802 */ /* 0x000fe20000000f00 */
[----:B------:R-:W-:Y:S01]  /*45e0*/  IMAD.MOV.U32 R9, RZ, RZ, -0x1 ;  /* 0xffffffffff097424 */ /* 0x000fe200078e00ff */
[----:B------:R0:W1:Y:S01]  /*45f0*/  LDC.64 R10, c[0x4][R17] ;  /* 0x01000000110a7b82 */ /* 0x0000620000000a00 */
[----:B------:R-:W2:Y:S01]  /*4600*/  LDCU.64 UR4, c[0x4][0x10] ;  /* 0x01000200ff0477ac */ /* 0x000ea20008000a00 */
[----:B------:R-:W-:Y:S01]  /*4610*/  IMAD.MOV.U32 R6, RZ, RZ, R2 ;  /* 0x000000ffff067224 */ /* 0x000fe200078e0002 */
[----:B------:R-:W-:Y:S01]  /*4620*/  MOV R7, R16 ;  /* 0x0000001000077202 */ /* 0x000fe20000000f00 */
[----:B------:R0:W-:Y:S04]  /*4630*/  STL.64 [R1], R8 ;  /* 0x0000000801007387 */ /* 0x0001e80000100a00 */
[----:B------:R0:W-:Y:S01]  /*4640*/  STL [R1+0x8], R0 ;  /* 0x0000080001007387 */ /* 0x0001e20000100800 */
[----:B--2---:R-:W-:Y:S01]  /*4650*/  IMAD.U32 R4, RZ, RZ, UR4 ;  /* 0x00000004ff047e24 */ /* 0x004fe2000f8e00ff */
[----:B0-----:R-:W-:-:S07]  /*4660*/  MOV R5, UR5 ;  /* 0x0000000500057c02 */ /* 0x001fce0008000f00 */
[----:B------:R-:W-:-:S07]  /*4670*/  LEPC R20, `(.L_x_71) ;  /* 0x000000001014794e */ /* 0x000fce0000000000 */
[----:B-1----:R-:W-:Y:S05]  /*4680*/  CALL.ABS.NOINC R10 ;  /* 0x000000000a007343 */ /* 0x002fea0003c00000 */
.L_x_71:
[----:B------:R-:W-:Y:S05]  /*4690*/  EXIT ;  /* 0x000000000000794d */ /* 0x000fea0003800000 */
.L_x_72:
[----:B------:R-:W-:-:S00]  /*46a0*/  BRA `(.L_x_72) ;  /* 0xfffffffc00fc7947 */ /* 0x000fc0000383ffff */
[----:B------:R-:W-:-:S00]  /*46b0*/  NOP ;  /* 0x0000000000007918 */ /* 0x000fc00000000000 */
        /* <DEDUP_REMOVED lines=12> */
.L_x_73:


//--------------------- .nv.global.init           --------------------------
	.section	.nv.global.init,"aw",@progbits
.nv.global.init:
	.type		$str$1,@object
	.size		$str$1,($str - $str$1)
$str$1:
        /*0000*/ 	.byte	0x25, 0x6c, 0x6c, 0x75, 0x20, 0x3e, 0x3e, 0x20, 0x25, 0x64, 0x20, 0x3d, 0x20, 0x25, 0x6c, 0x6c
        /*0010*/ 	.byte	0x75, 0x0a, 0x00
	.type		$str,@object
	.size		$str,(.L_0 - $str)
$str:
        /*0013*/ 	.byte	0x28, 0x25, 0x6c, 0x6c, 0x75, 0x20, 0x3c, 0x3c, 0x20, 0x25, 0x64, 0x29, 0x20, 0x2d, 0x20, 0x31
        /*0023*/ 	.byte	0x20, 0x3d, 0x20, 0x25, 0x6c, 0x6c, 0x75, 0x0a, 0x00
.L_0:


//--------------------- .nv.shared.reserved.0     --------------------------
	.section	.nv.shared.reserved.0,"aw",@nobits
	.weak		__nv_reservedSMEM_offset_0_alias
	.size		__nv_reservedSMEM_offset_0_alias, 0, 64
	.other		__nv_reservedSMEM_offset_0_alias,@"STO_CUDA_RESERVED_SHARED STV_DEFAULT"
__nv_reservedSMEM_offset_0_alias:
	.zero		0
	.zero		64


//--------------------- .nv.constant0._Z14bit_shift_testv --------------------------
	.section	.nv.constant0._Z14bit_shift_testv,"a",@progbits
	.sectionflags	@""
	.align	4
.nv.constant0._Z14bit_shift_testv:
	.zero		896


//--------------------- SYMBOLS --------------------------

	.type		.nv.reservedSmem.offset0,@object
	.size		.nv.reservedSmem.offset0,0x4
	.type		vprintf,@function
